// auto-generated by cutlass_sweep.gemm — config: {"arch": "sm_90", "cluster_m": 2, "cluster_n": 1, "dtype": "e4m3", "dtype_b": "e4m3", "layout": "nt", "stages": 0, "tile_k": 64, "tile_m": 128, "tile_n": 32}
#include "cutlass/cutlass.h"
#include "cutlass/gemm/collective/collective_builder.hpp"
#include "cutlass/gemm/device/gemm_universal_adapter.h"
#include "cutlass/gemm/kernel/gemm_universal.hpp"
#include "cutlass/epilogue/collective/collective_builder.hpp"

using ElemA = cutlass::float_e4m3_t;
using ElemB = cutlass::float_e4m3_t;
using ElemCD = cutlass::float_e4m3_t;
using Acc  = float;
using TileShape    = cute::Shape<cute::_128, cute::_32, cute::_64>;
using ClusterShape = cute::Shape<cute::_2, cute::_1, cute::_1>;

using CollectiveEpilogue = typename cutlass::epilogue::collective::CollectiveBuilder<
    cutlass::arch::Sm90, cutlass::arch::OpClassTensorOp,
    TileShape, ClusterShape,
    cutlass::epilogue::collective::EpilogueTileAuto,
    Acc, Acc,
    ElemCD, cutlass::layout::RowMajor, 128 / cutlass::sizeof_bits<ElemCD>::value,
    ElemCD, cutlass::layout::RowMajor, 128 / cutlass::sizeof_bits<ElemCD>::value,
    cutlass::epilogue::collective::EpilogueScheduleAuto
  >::CollectiveOp;

using CollectiveMainloop = typename cutlass::gemm::collective::CollectiveBuilder<
    cutlass::arch::Sm90, cutlass::arch::OpClassTensorOp,
    ElemA, cutlass::layout::RowMajor, 128 / cutlass::sizeof_bits<ElemA>::value,
    ElemB, cutlass::layout::ColumnMajor, 128 / cutlass::sizeof_bits<ElemB>::value,
    Acc,
    TileShape, ClusterShape,
    cutlass::gemm::collective::StageCountAutoCarveout<static_cast<int>(sizeof(typename CollectiveEpilogue::SharedStorage))>,
    cutlass::gemm::collective::KernelScheduleAuto
  >::CollectiveOp;

using GemmKernel = cutlass::gemm::kernel::GemmUniversal<
    cute::Shape<int,int,int,int>,
    CollectiveMainloop,
    CollectiveEpilogue
>;
using Gemm = cutlass::gemm::device::GemmUniversalAdapter<GemmKernel>;

// Force the device kernel symbol into the cubin without needing a host main.
auto* _anchor = &cutlass::device_kernel<GemmKernel>;


// ===== COMPILED SASS (sm_90a) =====

	.target	sm_90a

	.elftype	@"ET_EXEC"


//--------------------- .note.nv.tkinfo           --------------------------
	.section	.note.nv.tkinfo,"",@"SHT_NOTE"
	.sectionflags	@"SHF_NOTE_NV_TKINFO"
	.tkinfo
        /*0018*/ 	.word	0x00000002
        /*0030*/ 	.string	""
        /*0030*/ 	.string	"ptxas"
        /*0030*/ 	.string	"Cuda compilation tools, release 13.0, V13.0.88"
        /*0030*/ 	.string	"Build cuda_13.0.r13.0/compiler.36424714_0"
        /*0030*/ 	.string	"-arch sm_90a -m 64 "



//--------------------- .note.nv.cuinfo           --------------------------
	.section	.note.nv.cuinfo,"",@"SHT_NOTE"
	.sectionflags	@"SHF_NOTE_NV_CUINFO"
        /*0018*/ 	.short	0x0002
        /*001a*/ 	.short	0x005a
        /*001c*/ 	.short	0x0082
	.zero		2


//--------------------- .nv.info                  --------------------------
	.section	.nv.info,"",@"SHT_CUDA_INFO"
	.align	4


	//----- nvinfo : EIATTR_REGCOUNT
	.align		4
        /*0000*/ 	.byte	0x04, 0x2f
        /*0002*/ 	.short	(.L_12 - .L_11)
	.align		4
.L_11:
        /*0004*/ 	.word	index@(_ZN7cutlass13device_kernelINS_4gemm6kernel13GemmUniversalIN4cute5tupleIJiiiiEEENS1_10collective13CollectiveMmaINS1_37MainloopSm90TmaGmmaWarpSpecializedFP8ILi22ENS5_IJNS4_1CILi2EEENSA_ILi1EEESC_EEENS1_35KernelTmaWarpSpecializedCooperativeEEENS5_IJNSA_ILi128EEENSA_ILi32EEENSA_ILi64EEEEEENS_12float_e4m3_tENS5_IJlSC_lEEESK_SL_NS4_8TiledMMAINS4_8MMA_AtomIJNS4_4SM904GMMA30MMA_64x32x32_F32E4M3E4M3_SS_TNILNSP_7ScaleInE1ELSR_1EEEEEENS4_6LayoutISD_NS5_IJSC_NSA_ILi0EEESV_EEEEENS5_IJNS4_10UnderscoreESY_SY_EEEEENS4_13SM90_TMA_LOADENS4_14ComposedLayoutINS4_7SwizzleILi2ELi4ELi3EEENS4_18smem_ptr_flag_bitsILi8EEENSU_INS5_IJNSA_ILi8EEESI_EEENS5_IJSI_SC_EEEEEEEvNS4_8identityENS4_23SM90_TMA_LOAD_MULTICASTES1B_vS1C_EENS_8epilogue10collective6detail29Sm90TmaWarpSpecializedAdapterINS1G_15DefaultEpilogueISK_SL_SL_NS1F_6thread17LinearCombinationISK_Li1EffLNS1K_9ScaleType4KindE0ELNS_15FloatRoundStyleE2ESK_EENS1_15EpilogueDefaultEEEEEvvEEEEvNT_6ParamsE)
        /*0008*/ 	.word	0x000000a8


	//----- nvinfo : EIATTR_FRAME_SIZE
	.align		4
.L_12:
        /*000c*/ 	.byte	0x04, 0x11
        /*000e*/ 	.short	(.L_14 - .L_13)
	.align		4
.L_13:
        /*0010*/ 	.word	index@(_ZN7cutlass13device_kernelINS_4gemm6kernel13GemmUniversalIN4cute5tupleIJiiiiEEENS1_10collective13CollectiveMmaINS1_37MainloopSm90TmaGmmaWarpSpecializedFP8ILi22ENS5_IJNS4_1CILi2EEENSA_ILi1EEESC_EEENS1_35KernelTmaWarpSpecializedCooperativeEEENS5_IJNSA_ILi128EEENSA_ILi32EEENSA_ILi64EEEEEENS_12float_e4m3_tENS5_IJlSC_lEEESK_SL_NS4_8TiledMMAINS4_8MMA_AtomIJNS4_4SM904GMMA30MMA_64x32x32_F32E4M3E4M3_SS_TNILNSP_7ScaleInE1ELSR_1EEEEEENS4_6LayoutISD_NS5_IJSC_NSA_ILi0EEESV_EEEEENS5_IJNS4_10UnderscoreESY_SY_EEEEENS4_13SM90_TMA_LOADENS4_14ComposedLayoutINS4_7SwizzleILi2ELi4ELi3EEENS4_18smem_ptr_flag_bitsILi8EEENSU_INS5_IJNSA_ILi8EEESI_EEENS5_IJSI_SC_EEEEEEEvNS4_8identityENS4_23SM90_TMA_LOAD_MULTICASTES1B_vS1C_EENS_8epilogue10collective6detail29Sm90TmaWarpSpecializedAdapterINS1G_15DefaultEpilogueISK_SL_SL_NS1F_6thread17LinearCombinationISK_Li1EffLNS1K_9ScaleType4KindE0ELNS_15FloatRoundStyleE2ESK_EENS1_15EpilogueDefaultEEEEEvvEEEEvNT_6ParamsE)
        /*0014*/ 	.word	0x00000000


	//----- nvinfo : EIATTR_MIN_STACK_SIZE
	.align		4
.L_14:
        /*0018*/ 	.byte	0x04, 0x12
        /*001a*/ 	.short	(.L_16 - .L_15)
	.align		4
.L_15:
        /*001c*/ 	.word	index@(_ZN7cutlass13device_kernelINS_4gemm6kernel13GemmUniversalIN4cute5tupleIJiiiiEEENS1_10collective13CollectiveMmaINS1_37MainloopSm90TmaGmmaWarpSpecializedFP8ILi22ENS5_IJNS4_1CILi2EEENSA_ILi1EEESC_EEENS1_35KernelTmaWarpSpecializedCooperativeEEENS5_IJNSA_ILi128EEENSA_ILi32EEENSA_ILi64EEEEEENS_12float_e4m3_tENS5_IJlSC_lEEESK_SL_NS4_8TiledMMAINS4_8MMA_AtomIJNS4_4SM904GMMA30MMA_64x32x32_F32E4M3E4M3_SS_TNILNSP_7ScaleInE1ELSR_1EEEEEENS4_6LayoutISD_NS5_IJSC_NSA_ILi0EEESV_EEEEENS5_IJNS4_10UnderscoreESY_SY_EEEEENS4_13SM90_TMA_LOADENS4_14ComposedLayoutINS4_7SwizzleILi2ELi4ELi3EEENS4_18smem_ptr_flag_bitsILi8EEENSU_INS5_IJNSA_ILi8EEESI_EEENS5_IJSI_SC_EEEEEEEvNS4_8identityENS4_23SM90_TMA_LOAD_MULTICASTES1B_vS1C_EENS_8epilogue10collective6detail29Sm90TmaWarpSpecializedAdapterINS1G_15DefaultEpilogueISK_SL_SL_NS1F_6thread17LinearCombinationISK_Li1EffLNS1K_9ScaleType4KindE0ELNS_15FloatRoundStyleE2ESK_EENS1_15EpilogueDefaultEEEEEvvEEEEvNT_6ParamsE)
        /*0020*/ 	.word	0x00000000
.L_16:


//--------------------- .nv.compat                --------------------------
	.section	.nv.compat,"",@"SHT_CUDA_COMPAT_INFO"
	.align	4
        /*0000*/ 	.byte	0x02, 0x09, 0x01, 0x00, 0x02, 0x02, 0x04, 0x00, 0x02, 0x05, 0x05, 0x00, 0x03, 0x07, 0x01, 0x01
        /*0010*/ 	.byte	0x02, 0x03, 0x01, 0x00, 0x02, 0x06, 0x01, 0x00, 0x04, 0x0b, 0x08, 0x00, 0x00, 0x00, 0x00, 0x00
        /*0020*/ 	.byte	0x00, 0x00, 0x00, 0x00


//--------------------- .nv.info._ZN7cutlass13device_kernelINS_4gemm6kernel13GemmUniversalIN4cute5tupleIJiiiiEEENS1_10collective13CollectiveMmaINS1_37MainloopSm90TmaGmmaWarpSpecializedFP8ILi22ENS5_IJNS4_1CILi2EEENSA_ILi1EEESC_EEENS1_35KernelTmaWarpSpecializedCooperativeEEENS5_IJNSA_ILi128EEENSA_ILi32EEENSA_ILi64EEEEEENS_12float_e4m3_tENS5_IJlSC_lEEESK_SL_NS4_8TiledMMAINS4_8MMA_AtomIJNS4_4SM904GMMA30MMA_64x32x32_F32E4M3E4M3_SS_TNILNSP_7ScaleInE1ELSR_1EEEEEENS4_6LayoutISD_NS5_IJSC_NSA_ILi0EEESV_EEEEENS5_IJNS4_10UnderscoreESY_SY_EEEEENS4_13SM90_TMA_LOADENS4_14ComposedLayoutINS4_7SwizzleILi2ELi4ELi3EEENS4_18smem_ptr_flag_bitsILi8EEENSU_INS5_IJNSA_ILi8EEESI_EEENS5_IJSI_SC_EEEEEEEvNS4_8identityENS4_23SM90_TMA_LOAD_MULTICASTES1B_vS1C_EENS_8epilogue10collective6detail29Sm90TmaWarpSpecializedAdapterINS1G_15DefaultEpilogueISK_SL_SL_NS1F_6thread17LinearCombinationISK_Li1EffLNS1K_9ScaleType4KindE0ELNS_15FloatRoundStyleE2ESK_EENS1_15EpilogueDefaultEEEEEvvEEEEvNT_6ParamsE --------------------------
	.section	.nv.info._ZN7cutlass13device_kernelINS_4gemm6kernel13GemmUniversalIN4cute5tupleIJiiiiEEENS1_10collective13CollectiveMmaINS1_37MainloopSm90TmaGmmaWarpSpecializedFP8ILi22ENS5_IJNS4_1CILi2EEENSA_ILi1EEESC_EEENS1_35KernelTmaWarpSpecializedCooperativeEEENS5_IJNSA_ILi128EEENSA_ILi32EEENSA_ILi64EEEEEENS_12float_e4m3_tENS5_IJlSC_lEEESK_SL_NS4_8TiledMMAINS4_8MMA_AtomIJNS4_4SM904GMMA30MMA_64x32x32_F32E4M3E4M3_SS_TNILNSP_7ScaleInE1ELSR_1EEEEEENS4_6LayoutISD_NS5_IJSC_NSA_ILi0EEESV_EEEEENS5_IJNS4_10UnderscoreESY_SY_EEEEENS4_13SM90_TMA_LOADENS4_14ComposedLayoutINS4_7SwizzleILi2ELi4ELi3EEENS4_18smem_ptr_flag_bitsILi8EEENSU_INS5_IJNSA_ILi8EEESI_EEENS5_IJSI_SC_EEEEEEEvNS4_8identityENS4_23SM90_TMA_LOAD_MULTICASTES1B_vS1C_EENS_8epilogue10collective6detail29Sm90TmaWarpSpecializedAdapterINS1G_15DefaultEpilogueISK_SL_SL_NS1F_6thread17LinearCombinationISK_Li1EffLNS1K_9ScaleType4KindE0ELNS_15FloatRoundStyleE2ESK_EENS1_15EpilogueDefaultEEEEEvvEEEEvNT_6ParamsE,"",@"SHT_CUDA_INFO"
	.sectionflags	@""
	.align	4


	//----- nvinfo : EIATTR_CUDA_API_VERSION
	.align		4
        /*0000*/ 	.byte	0x04, 0x37
        /*0002*/ 	.short	(.L_18 - .L_17)
.L_17:
        /*0004*/ 	.word	0x00000082


	//----- nvinfo : EIATTR_KPARAM_INFO
	.align		4
.L_18:
        /*0008*/ 	.byte	0x04, 0x17
        /*000a*/ 	.short	(.L_20 - .L_19)
.L_19:
        /*000c*/ 	.word	0x00000000
        /*0010*/ 	.short	0x0000
        /*0012*/ 	.short	0x0070
        /*0014*/ 	.byte	0x00, 0xf0, 0x01, 0x10


	//----- nvinfo : EIATTR_SPARSE_MMA_MASK
	.align		4
.L_20:
        /*0018*/ 	.byte	0x03, 0x50
        /*001a*/ 	.short	0x0000


	//----- nvinfo : EIATTR_MAXREG_COUNT
	.align		4
        /*001c*/ 	.byte	0x03, 0x1b
        /*001e*/ 	.short	0x00a8


	//----- nvinfo : EIATTR_NUM_BARRIERS
	.align		4
        /*0020*/ 	.byte	0x02, 0x4c
        /*0022*/ 	.byte	0x01
	.zero		1


	//----- nvinfo : EIATTR_MERCURY_ISA_VERSION
	.align		4
        /*0024*/ 	.byte	0x03, 0x5f
        /*0026*/ 	.short	0x0101


	//----- nvinfo : EIATTR_INT_WARP_WIDE_INSTR_OFFSETS
	.align		4
        /*0028*/ 	.byte	0x04, 0x31
        /*002a*/ 	.short	(.L_22 - .L_21)


	//   ....[0]....
.L_21:
        /*002c*/ 	.word	0x00000710


	//   ....[1]....
        /*0030*/ 	.word	0x00000740


	//   ....[2]....
        /*0034*/ 	.word	0x000008e0


	//----- nvinfo : EIATTR_COOP_GROUP_MASK_REGIDS
	.align		4
.L_22:
        /*0038*/ 	.byte	0x04, 0x29
        /*003a*/ 	.short	(.L_24 - .L_23)


	//   ....[0]....
.L_23:
        /*003c*/ 	.word	0xffffffff


	//   ....[1]....
        /*0040*/ 	.word	0xffffffff


	//   ....[2]....
        /*0044*/ 	.word	0xffffffff


	//   ....[3]....
        /*0048*/ 	.word	0xffffffff


	//   ....[4]....
        /*004c*/ 	.word	0xffffffff


	//   ....[5]....
        /*0050*/ 	.word	0xffffffff


	//----- nvinfo : EIATTR_COOP_GROUP_INSTR_OFFSETS
	.align		4
.L_24:
        /*0054*/ 	.byte	0x04, 0x28
        /*0056*/ 	.short	(.L_26 - .L_25)


	//   ....[0]....
.L_25:
        /*0058*/ 	.word	0x00000060


	//   ....[1]....
        /*005c*/ 	.word	0x00000070


	//   ....[2]....
        /*0060*/ 	.word	0x00000130


	//   ....[3]....
        /*0064*/ 	.word	0x00000540


	//   ....[4]....
        /*0068*/ 	.word	0x00000a60


	//   ....[5]....
        /*006c*/ 	.word	0x000014d0


	//----- nvinfo : EIATTR_REG_RECONFIG
	.align		4
.L_26:
        /*0070*/ 	.byte	0x01, 0x54
	.zero		2


	//----- nvinfo : EIATTR_MBARRIER_INSTR_OFFSETS
	.align		4
        /*0074*/ 	.byte	0x04, 0x39
        /*0076*/ 	.short	(.L_28 - .L_27)


	//   ....[0]....
.L_27:
        /*0078*/ 	.word	0x00000250
        /*007c*/ 	.word	0x000000ff
        /*0080*/ 	.word	0x00000000
        /*0084*/ 	.short	0x0100
        /*0086*/ 	.byte	0x08
	.zero		1


	//   ....[1]....
        /*0088*/ 	.word	0x00000260
        /*008c*/ 	.word	0x000000ff
        /*0090*/ 	.word	0x000000b0
        /*0094*/ 	.short	0x0100
        /*0096*/ 	.byte	0x08
	.zero		1


	//   ....[2]....
        /*0098*/ 	.word	0x00000270
        /*009c*/ 	.word	0x000000ff
        /*00a0*/ 	.word	0x00000008
        /*00a4*/ 	.short	0x0100
        /*00a6*/ 	.byte	0x08
	.zero		1


	//   ....[3]....
        /*00a8*/ 	.word	0x00000280
        /*00ac*/ 	.word	0x000000ff
        /*00b0*/ 	.word	0x000000b8
        /*00b4*/ 	.short	0x0100
        /*00b6*/ 	.byte	0x08
	.zero		1


	//   ....[4]....
        /*00b8*/ 	.word	0x00000290
        /*00bc*/ 	.word	0x000000ff
        /*00c0*/ 	.word	0x00000010
        /*00c4*/ 	.short	0x0100
        /*00c6*/ 	.byte	0x08
	.zero		1


	//   ....[5]....
        /*00c8*/ 	.word	0x000002a0
        /*00cc*/ 	.word	0x000000ff
        /*00d0*/ 	.word	0x000000c0
        /*00d4*/ 	.short	0x0100
        /*00d6*/ 	.byte	0x08
	.zero		1


	//   ....[6]....
        /*00d8*/ 	.word	0x000002b0
        /*00dc*/ 	.word	0x000000ff
        /*00e0*/ 	.word	0x00000018
        /*00e4*/ 	.short	0x0100
        /*00e6*/ 	.byte	0x08
	.zero		1


	//   ....[7]....
        /*00e8*/ 	.word	0x000002c0
        /*00ec*/ 	.word	0x000000ff
        /*00f0*/ 	.word	0x000000c8
        /*00f4*/ 	.short	0x0100
        /*00f6*/ 	.byte	0x08
	.zero		1


	//   ....[8]....
        /*00f8*/ 	.word	0x000002d0
        /*00fc*/ 	.word	0x000000ff
        /*0100*/ 	.word	0x00000020
        /*0104*/ 	.short	0x0100
        /*0106*/ 	.byte	0x08
	.zero		1


	//   ....[9]....
        /*0108*/ 	.word	0x000002e0
        /*010c*/ 	.word	0x000000ff
        /*0110*/ 	.word	0x000000d0
        /*0114*/ 	.short	0x0100
        /*0116*/ 	.byte	0x08
	.zero		1


	//   ....[10]....
        /*0118*/ 	.word	0x000002f0
        /*011c*/ 	.word	0x000000ff
        /*0120*/ 	.word	0x00000028
        /*0124*/ 	.short	0x0100
        /*0126*/ 	.byte	0x08
	.zero		1


	//   ....[11]....
        /*0128*/ 	.word	0x00000300
        /*012c*/ 	.word	0x000000ff
        /*0130*/ 	.word	0x000000d8
        /*0134*/ 	.short	0x0100
        /*0136*/ 	.byte	0x08
	.zero		1


	//   ....[12]....
        /*0138*/ 	.word	0x00000310
        /*013c*/ 	.word	0x000000ff
        /*0140*/ 	.word	0x00000030
        /*0144*/ 	.short	0x0100
        /*0146*/ 	.byte	0x08
	.zero		1


	//   ....[13]....
        /*0148*/ 	.word	0x00000320
        /*014c*/ 	.word	0x000000ff
        /*0150*/ 	.word	0x000000e0
        /*0154*/ 	.short	0x0100
        /*0156*/ 	.byte	0x08
	.zero		1


	//   ....[14]....
        /*0158*/ 	.word	0x00000330
        /*015c*/ 	.word	0x000000ff
        /*0160*/ 	.word	0x00000038
        /*0164*/ 	.short	0x0100
        /*0166*/ 	.byte	0x08
	.zero		1


	//   ....[15]....
        /*0168*/ 	.word	0x00000340
        /*016c*/ 	.word	0x000000ff
        /*0170*/ 	.word	0x000000e8
        /*0174*/ 	.short	0x0100
        /*0176*/ 	.byte	0x08
	.zero		1


	//   ....[16]....
        /*0178*/ 	.word	0x00000350
        /*017c*/ 	.word	0x000000ff
        /*0180*/ 	.word	0x00000040
        /*0184*/ 	.short	0x0100
        /*0186*/ 	.byte	0x08
	.zero		1


	//   ....[17]....
        /*0188*/ 	.word	0x00000360
        /*018c*/ 	.word	0x000000ff
        /*0190*/ 	.word	0x000000f0
        /*0194*/ 	.short	0x0100
        /*0196*/ 	.byte	0x08
	.zero		1


	//   ....[18]....
        /*0198*/ 	.word	0x00000370
        /*019c*/ 	.word	0x000000ff
        /*01a0*/ 	.word	0x00000048
        /*01a4*/ 	.short	0x0100
        /*01a6*/ 	.byte	0x08
	.zero		1


	//   ....[19]....
        /*01a8*/ 	.word	0x00000380
        /*01ac*/ 	.word	0x000000ff
        /*01b0*/ 	.word	0x000000f8
        /*01b4*/ 	.short	0x0100
        /*01b6*/ 	.byte	0x08
	.zero		1


	//   ....[20]....
        /*01b8*/ 	.word	0x00000390
        /*01bc*/ 	.word	0x000000ff
        /*01c0*/ 	.word	0x00000050
        /*01c4*/ 	.short	0x0100
        /*01c6*/ 	.byte	0x08
	.zero		1


	//   ....[21]....
        /*01c8*/ 	.word	0x000003a0
        /*01cc*/ 	.word	0x000000ff
        /*01d0*/ 	.word	0x00000100
        /*01d4*/ 	.short	0x0100
        /*01d6*/ 	.byte	0x08
	.zero		1


	//   ....[22]....
        /*01d8*/ 	.word	0x000003b0
        /*01dc*/ 	.word	0x000000ff
        /*01e0*/ 	.word	0x00000058
        /*01e4*/ 	.short	0x0100
        /*01e6*/ 	.byte	0x08
	.zero		1


	//   ....[23]....
        /*01e8*/ 	.word	0x000003c0
        /*01ec*/ 	.word	0x000000ff
        /*01f0*/ 	.word	0x00000108
        /*01f4*/ 	.short	0x0100
        /*01f6*/ 	.byte	0x08
	.zero		1


	//   ....[24]....
        /*01f8*/ 	.word	0x000003d0
        /*01fc*/ 	.word	0x000000ff
        /*0200*/ 	.word	0x00000060
        /*0204*/ 	.short	0x0100
        /*0206*/ 	.byte	0x08
	.zero		1


	//   ....[25]....
        /*0208*/ 	.word	0x000003e0
        /*020c*/ 	.word	0x000000ff
        /*0210*/ 	.word	0x00000110
        /*0214*/ 	.short	0x0100
        /*0216*/ 	.byte	0x08
	.zero		1


	//   ....[26]....
        /*0218*/ 	.word	0x000003f0
        /*021c*/ 	.word	0x000000ff
        /*0220*/ 	.word	0x00000068
        /*0224*/ 	.short	0x0100
        /*0226*/ 	.byte	0x08
	.zero		1


	//   ....[27]....
        /*0228*/ 	.word	0x00000400
        /*022c*/ 	.word	0x000000ff
        /*0230*/ 	.word	0x00000118
        /*0234*/ 	.short	0x0100
        /*0236*/ 	.byte	0x08
	.zero		1


	//   ....[28]....
        /*0238*/ 	.word	0x00000410
        /*023c*/ 	.word	0x000000ff
        /*0240*/ 	.word	0x00000070
        /*0244*/ 	.short	0x0100
        /*0246*/ 	.byte	0x08
	.zero		1


	//   ....[29]....
        /*0248*/ 	.word	0x00000420
        /*024c*/ 	.word	0x000000ff
        /*0250*/ 	.word	0x00000120
        /*0254*/ 	.short	0x0100
        /*0256*/ 	.byte	0x08
	.zero		1


	//   ....[30]....
        /*0258*/ 	.word	0x00000430
        /*025c*/ 	.word	0x000000ff
        /*0260*/ 	.word	0x00000078
        /*0264*/ 	.short	0x0100
        /*0266*/ 	.byte	0x08
	.zero		1


	//   ....[31]....
        /*0268*/ 	.word	0x00000440
        /*026c*/ 	.word	0x000000ff
        /*0270*/ 	.word	0x00000128
        /*0274*/ 	.short	0x0100
        /*0276*/ 	.byte	0x08
	.zero		1


	//   ....[32]....
        /*0278*/ 	.word	0x00000450
        /*027c*/ 	.word	0x000000ff
        /*0280*/ 	.word	0x00000080
        /*0284*/ 	.short	0x0100
        /*0286*/ 	.byte	0x08
	.zero		1


	//   ....[33]....
        /*0288*/ 	.word	0x00000460
        /*028c*/ 	.word	0x000000ff
        /*0290*/ 	.word	0x00000130
        /*0294*/ 	.short	0x0100
        /*0296*/ 	.byte	0x08
	.zero		1


	//   ....[34]....
        /*0298*/ 	.word	0x00000470
        /*029c*/ 	.word	0x000000ff
        /*02a0*/ 	.word	0x00000088
        /*02a4*/ 	.short	0x0100
        /*02a6*/ 	.byte	0x08
	.zero		1


	//   ....[35]....
        /*02a8*/ 	.word	0x00000480
        /*02ac*/ 	.word	0x000000ff
        /*02b0*/ 	.word	0x00000138
        /*02b4*/ 	.short	0x0100
        /*02b6*/ 	.byte	0x08
	.zero		1


	//   ....[36]....
        /*02b8*/ 	.word	0x00000490
        /*02bc*/ 	.word	0x000000ff
        /*02c0*/ 	.word	0x00000090
        /*02c4*/ 	.short	0x0100
        /*02c6*/ 	.byte	0x08
	.zero		1


	//   ....[37]....
        /*02c8*/ 	.word	0x000004a0
        /*02cc*/ 	.word	0x000000ff
        /*02d0*/ 	.word	0x00000140
        /*02d4*/ 	.short	0x0100
        /*02d6*/ 	.byte	0x08
	.zero		1


	//   ....[38]....
        /*02d8*/ 	.word	0x000004b0
        /*02dc*/ 	.word	0x000000ff
        /*02e0*/ 	.word	0x00000098
        /*02e4*/ 	.short	0x0100
        /*02e6*/ 	.byte	0x08
	.zero		1


	//   ....[39]....
        /*02e8*/ 	.word	0x000004c0
        /*02ec*/ 	.word	0x000000ff
        /*02f0*/ 	.word	0x00000148
        /*02f4*/ 	.short	0x0100
        /*02f6*/ 	.byte	0x08
	.zero		1


	//   ....[40]....
        /*02f8*/ 	.word	0x000004d0
        /*02fc*/ 	.word	0x000000ff
        /*0300*/ 	.word	0x000000a0
        /*0304*/ 	.short	0x0100
        /*0306*/ 	.byte	0x08
	.zero		1


	//   ....[41]....
        /*0308*/ 	.word	0x000004e0
        /*030c*/ 	.word	0x000000ff
        /*0310*/ 	.word	0x00000150
        /*0314*/ 	.short	0x0100
        /*0316*/ 	.byte	0x08
	.zero		1


	//   ....[42]....
        /*0318*/ 	.word	0x000004f0
        /*031c*/ 	.word	0x000000ff
        /*0320*/ 	.word	0x000000a8
        /*0324*/ 	.short	0x0100
        /*0326*/ 	.byte	0x08
	.zero		1


	//   ....[43]....
        /*0328*/ 	.word	0x00000500
        /*032c*/ 	.word	0x000000ff
        /*0330*/ 	.word	0x00000158
        /*0334*/ 	.short	0x0100
        /*0336*/ 	.byte	0x08
	.zero		1


	//   ....[44]....
        /*0338*/ 	.word	0x00000970
        /*033c*/ 	.word	0x000000ff
        /*0340*/ 	.word	0x00000170
        /*0344*/ 	.short	0x0100
        /*0346*/ 	.byte	0x06
	.zero		1


	//   ....[45]....
        /*0348*/ 	.word	0x00000a00
        /*034c*/ 	.word	0x000000ff
        /*0350*/ 	.word	0x00000178
        /*0354*/ 	.short	0x0100
        /*0356*/ 	.byte	0x06
	.zero		1


	//   ....[46]....
        /*0358*/ 	.word	0x00001710
        /*035c*/ 	.word	0x000000ff
        /*0360*/ 	.word	0x00000000
        /*0364*/ 	.short	0x010a
        /*0366*/ 	.byte	0x06
	.zero		1


	//   ....[47]....
        /*0368*/ 	.word	0x00001750
        /*036c*/ 	.word	0x000000ff
        /*0370*/ 	.word	0x00000000
        /*0374*/ 	.short	0x010a
        /*0376*/ 	.byte	0x06
	.zero		1


	//   ....[48]....
        /*0378*/ 	.word	0x00001c10
        /*037c*/ 	.word	0x000000ff
        /*0380*/ 	.word	0x00000000
        /*0384*/ 	.short	0x010a
        /*0386*/ 	.byte	0x0c
	.zero		1


	//   ....[49]....
        /*0388*/ 	.word	0x00001c50
        /*038c*/ 	.word	0x000000ff
        /*0390*/ 	.word	0x00000000
        /*0394*/ 	.short	0x010a
        /*0396*/ 	.byte	0x0c
	.zero		1


	//   ....[50]....
        /*0398*/ 	.word	0x00001f80
        /*039c*/ 	.word	0x0000000a
        /*03a0*/ 	.word	0x00000000
        /*03a4*/ 	.short	0x0101
        /*03a6*/ 	.byte	0x3f
	.zero		1


	//   ....[51]....
        /*03a8*/ 	.word	0x00002320
        /*03ac*/ 	.word	0x00000004
        /*03b0*/ 	.word	0x00000000
        /*03b4*/ 	.short	0x0101
        /*03b6*/ 	.byte	0x3f
	.zero		1


	//   ....[52]....
        /*03b8*/ 	.word	0x00004920
        /*03bc*/ 	.word	0x00000015
        /*03c0*/ 	.word	0x000000b0
        /*03c4*/ 	.short	0x010a
        /*03c6*/ 	.byte	0x3f
	.zero		1


	//   ....[53]....
        /*03c8*/ 	.word	0x00004cb0
        /*03cc*/ 	.word	0x00000004
        /*03d0*/ 	.word	0x00000178
        /*03d4*/ 	.short	0x0101
        /*03d6*/ 	.byte	0x3f
	.zero		1


	//   ....[54]....
        /*03d8*/ 	.word	0x00005400
        /*03dc*/ 	.word	0x00000006
        /*03e0*/ 	.word	0x00000000
        /*03e4*/ 	.short	0x010a
        /*03e6*/ 	.byte	0x3f
	.zero		1


	//   ....[55]....
        /*03e8*/ 	.word	0x00005480
        /*03ec*/ 	.word	0x00000007
        /*03f0*/ 	.word	0x00000000
        /*03f4*/ 	.short	0x010a
        /*03f6*/ 	.byte	0x3f
	.zero		1


	//   ....[56]....
        /*03f8*/ 	.word	0x00005510
        /*03fc*/ 	.word	0x00000006
        /*0400*/ 	.word	0x00000000
        /*0404*/ 	.short	0x010a
        /*0406*/ 	.byte	0x3f
	.zero		1


	//   ....[57]....
        /*0408*/ 	.word	0x000055a0
        /*040c*/ 	.word	0x00000009
        /*0410*/ 	.word	0x00000000
        /*0414*/ 	.short	0x010a
        /*0416*/ 	.byte	0x3f
	.zero		1


	//   ....[58]....
        /*0418*/ 	.word	0x00005630
        /*041c*/ 	.word	0x00000006
        /*0420*/ 	.word	0x00000000
        /*0424*/ 	.short	0x010a
        /*0426*/ 	.byte	0x3f
	.zero		1


	//   ....[59]....
        /*0428*/ 	.word	0x000056c0
        /*042c*/ 	.word	0x00000009
        /*0430*/ 	.word	0x00000000
        /*0434*/ 	.short	0x010a
        /*0436*/ 	.byte	0x3f
	.zero		1


	//   ....[60]....
        /*0438*/ 	.word	0x00005750
        /*043c*/ 	.word	0x00000006
        /*0440*/ 	.word	0x00000000
        /*0444*/ 	.short	0x010a
        /*0446*/ 	.byte	0x3f
	.zero		1


	//   ....[61]....
        /*0448*/ 	.word	0x000057e0
        /*044c*/ 	.word	0x00000009
        /*0450*/ 	.word	0x00000000
        /*0454*/ 	.short	0x010a
        /*0456*/ 	.byte	0x3f
	.zero		1


	//   ....[62]....
        /*0458*/ 	.word	0x00005870
        /*045c*/ 	.word	0x00000006
        /*0460*/ 	.word	0x00000000
        /*0464*/ 	.short	0x010a
        /*0466*/ 	.byte	0x3f
	.zero		1


	//   ....[63]....
        /*0468*/ 	.word	0x00005900
        /*046c*/ 	.word	0x00000009
        /*0470*/ 	.word	0x00000000
        /*0474*/ 	.short	0x010a
        /*0476*/ 	.byte	0x3f
	.zero		1


	//   ....[64]....
        /*0478*/ 	.word	0x00005990
        /*047c*/ 	.word	0x00000006
        /*0480*/ 	.word	0x00000000
        /*0484*/ 	.short	0x010a
        /*0486*/ 	.byte	0x3f
	.zero		1


	//   ....[65]....
        /*0488*/ 	.word	0x00005a20
        /*048c*/ 	.word	0x00000009
        /*0490*/ 	.word	0x00000000
        /*0494*/ 	.short	0x010a
        /*0496*/ 	.byte	0x3f
	.zero		1


	//   ....[66]....
        /*0498*/ 	.word	0x00005ab0
        /*049c*/ 	.word	0x00000006
        /*04a0*/ 	.word	0x00000000
        /*04a4*/ 	.short	0x010a
        /*04a6*/ 	.byte	0x3f
	.zero		1


	//   ....[67]....
        /*04a8*/ 	.word	0x00005b40
        /*04ac*/ 	.word	0x00000009
        /*04b0*/ 	.word	0x00000000
        /*04b4*/ 	.short	0x010a
        /*04b6*/ 	.byte	0x3f
	.zero		1


	//   ....[68]....
        /*04b8*/ 	.word	0x00005bd0
        /*04bc*/ 	.word	0x00000006
        /*04c0*/ 	.word	0x00000000
        /*04c4*/ 	.short	0x010a
        /*04c6*/ 	.byte	0x3f
	.zero		1


	//   ....[69]....
        /*04c8*/ 	.word	0x00005c60
        /*04cc*/ 	.word	0x00000009
        /*04d0*/ 	.word	0x00000000
        /*04d4*/ 	.short	0x010a
        /*04d6*/ 	.byte	0x3f
	.zero		1


	//   ....[70]....
        /*04d8*/ 	.word	0x00005cf0
        /*04dc*/ 	.word	0x00000006
        /*04e0*/ 	.word	0x00000000
        /*04e4*/ 	.short	0x010a
        /*04e6*/ 	.byte	0x3f
	.zero		1


	//   ....[71]....
        /*04e8*/ 	.word	0x00005d80
        /*04ec*/ 	.word	0x00000009
        /*04f0*/ 	.word	0x00000000
        /*04f4*/ 	.short	0x010a
        /*04f6*/ 	.byte	0x3f
	.zero		1


	//   ....[72]....
        /*04f8*/ 	.word	0x00005e10
        /*04fc*/ 	.word	0x00000006
        /*0500*/ 	.word	0x00000000
        /*0504*/ 	.short	0x010a
        /*0506*/ 	.byte	0x3f
	.zero		1


	//   ....[73]....
        /*0508*/ 	.word	0x00005ea0
        /*050c*/ 	.word	0x00000009
        /*0510*/ 	.word	0x00000000
        /*0514*/ 	.short	0x010a
        /*0516*/ 	.byte	0x3f
	.zero		1


	//   ....[74]....
        /*0518*/ 	.word	0x00005f30
        /*051c*/ 	.word	0x00000006
        /*0520*/ 	.word	0x00000000
        /*0524*/ 	.short	0x010a
        /*0526*/ 	.byte	0x3f
	.zero		1


	//   ....[75]....
        /*0528*/ 	.word	0x00005fc0
        /*052c*/ 	.word	0x00000003
        /*0530*/ 	.word	0x00000000
        /*0534*/ 	.short	0x010a
        /*0536*/ 	.byte	0x3f
	.zero		1


	//   ....[76]....
        /*0538*/ 	.word	0x00006030
        /*053c*/ 	.word	0x00000005
        /*0540*/ 	.word	0x00000000
        /*0544*/ 	.short	0x010a
        /*0546*/ 	.byte	0x3f
	.zero		1


	//   ....[77]....
        /*0548*/ 	.word	0x00006090
        /*054c*/ 	.word	0x0000000b
        /*0550*/ 	.word	0x00000000
        /*0554*/ 	.short	0x010a
        /*0556*/ 	.byte	0x3f
	.zero		1


	//   ....[78]....
        /*0558*/ 	.word	0x00006160
        /*055c*/ 	.word	0x00000015
        /*0560*/ 	.word	0x000000b0
        /*0564*/ 	.short	0x010a
        /*0566*/ 	.byte	0x3f
	.zero		1


	//   ....[79]....
        /*0568*/ 	.word	0x00006230
        /*056c*/ 	.word	0x00000006
        /*0570*/ 	.word	0x00000000
        /*0574*/ 	.short	0x010a
        /*0576*/ 	.byte	0x3f
	.zero		1


	//   ....[80]....
        /*0578*/ 	.word	0x00006280
        /*057c*/ 	.word	0x00000007
        /*0580*/ 	.word	0x00000000
        /*0584*/ 	.short	0x010a
        /*0586*/ 	.byte	0x3f
	.zero		1


	//   ....[81]....
        /*0588*/ 	.word	0x000062d0
        /*058c*/ 	.word	0x00000006
        /*0590*/ 	.word	0x00000000
        /*0594*/ 	.short	0x010a
        /*0596*/ 	.byte	0x3f
	.zero		1


	//   ....[82]....
        /*0598*/ 	.word	0x00006320
        /*059c*/ 	.word	0x00000009
        /*05a0*/ 	.word	0x00000000
        /*05a4*/ 	.short	0x010a
        /*05a6*/ 	.byte	0x3f
	.zero		1


	//   ....[83]....
        /*05a8*/ 	.word	0x00006370
        /*05ac*/ 	.word	0x00000006
        /*05b0*/ 	.word	0x00000000
        /*05b4*/ 	.short	0x010a
        /*05b6*/ 	.byte	0x3f
	.zero		1


	//   ....[84]....
        /*05b8*/ 	.word	0x000063c0
        /*05bc*/ 	.word	0x00000009
        /*05c0*/ 	.word	0x00000000
        /*05c4*/ 	.short	0x010a
        /*05c6*/ 	.byte	0x3f
	.zero		1


	//   ....[85]....
        /*05c8*/ 	.word	0x00006410
        /*05cc*/ 	.word	0x00000006
        /*05d0*/ 	.word	0x00000000
        /*05d4*/ 	.short	0x010a
        /*05d6*/ 	.byte	0x3f
	.zero		1


	//   ....[86]....
        /*05d8*/ 	.word	0x00006460
        /*05dc*/ 	.word	0x00000009
        /*05e0*/ 	.word	0x00000000
        /*05e4*/ 	.short	0x010a
        /*05e6*/ 	.byte	0x3f
	.zero		1


	//   ....[87]....
        /*05e8*/ 	.word	0x000064b0
        /*05ec*/ 	.word	0x00000006
        /*05f0*/ 	.word	0x00000000
        /*05f4*/ 	.short	0x010a
        /*05f6*/ 	.byte	0x3f
	.zero		1


	//   ....[88]....
        /*05f8*/ 	.word	0x00006500
        /*05fc*/ 	.word	0x00000009
        /*0600*/ 	.word	0x00000000
        /*0604*/ 	.short	0x010a
        /*0606*/ 	.byte	0x3f
	.zero		1


	//   ....[89]....
        /*0608*/ 	.word	0x00006550
        /*060c*/ 	.word	0x00000006
        /*0610*/ 	.word	0x00000000
        /*0614*/ 	.short	0x010a
        /*0616*/ 	.byte	0x3f
	.zero		1


	//   ....[90]....
        /*0618*/ 	.word	0x000065a0
        /*061c*/ 	.word	0x00000009
        /*0620*/ 	.word	0x00000000
        /*0624*/ 	.short	0x010a
        /*0626*/ 	.byte	0x3f
	.zero		1


	//   ....[91]....
        /*0628*/ 	.word	0x000065f0
        /*062c*/ 	.word	0x00000006
        /*0630*/ 	.word	0x00000000
        /*0634*/ 	.short	0x010a
        /*0636*/ 	.byte	0x3f
	.zero		1


	//   ....[92]....
        /*0638*/ 	.word	0x00006640
        /*063c*/ 	.word	0x00000009
        /*0640*/ 	.word	0x00000000
        /*0644*/ 	.short	0x010a
        /*0646*/ 	.byte	0x3f
	.zero		1


	//   ....[93]....
        /*0648*/ 	.word	0x00006690
        /*064c*/ 	.word	0x00000006
        /*0650*/ 	.word	0x00000000
        /*0654*/ 	.short	0x010a
        /*0656*/ 	.byte	0x3f
	.zero		1


	//   ....[94]....
        /*0658*/ 	.word	0x000066e0
        /*065c*/ 	.word	0x00000009
        /*0660*/ 	.word	0x00000000
        /*0664*/ 	.short	0x010a
        /*0666*/ 	.byte	0x3f
	.zero		1


	//   ....[95]....
        /*0668*/ 	.word	0x00006730
        /*066c*/ 	.word	0x00000006
        /*0670*/ 	.word	0x00000000
        /*0674*/ 	.short	0x010a
        /*0676*/ 	.byte	0x3f
	.zero		1


	//   ....[96]....
        /*0678*/ 	.word	0x00006780
        /*067c*/ 	.word	0x00000009
        /*0680*/ 	.word	0x00000000
        /*0684*/ 	.short	0x010a
        /*0686*/ 	.byte	0x3f
	.zero		1


	//   ....[97]....
        /*0688*/ 	.word	0x000067d0
        /*068c*/ 	.word	0x00000006
        /*0690*/ 	.word	0x00000000
        /*0694*/ 	.short	0x010a
        /*0696*/ 	.byte	0x3f
	.zero		1


	//   ....[98]....
        /*0698*/ 	.word	0x00006820
        /*069c*/ 	.word	0x00000009
        /*06a0*/ 	.word	0x00000000
        /*06a4*/ 	.short	0x010a
        /*06a6*/ 	.byte	0x3f
	.zero		1


	//   ....[99]....
        /*06a8*/ 	.word	0x00006870
        /*06ac*/ 	.word	0x00000006
        /*06b0*/ 	.word	0x00000000
        /*06b4*/ 	.short	0x010a
        /*06b6*/ 	.byte	0x3f
	.zero		1


	//----- nvinfo : EIATTR_NUM_MBARRIERS
	.align		4
.L_28:
        /*06b8*/ 	.byte	0x03, 0x38
        /*06ba*/ 	.short	0x002e


	//----- nvinfo : EIATTR_EXIT_INSTR_OFFSETS
	.align		4
        /*06bc*/ 	.byte	0x04, 0x1c
        /*06be*/ 	.short	(.L_30 - .L_29)


	//   ....[0]....
.L_29:
        /*06c0*/ 	.word	0x00000bc0


	//   ....[1]....
        /*06c4*/ 	.word	0x000013a0


	//   ....[2]....
        /*06c8*/ 	.word	0x00004030


	//   ....[3]....
        /*06cc*/ 	.word	0x00004590


	//   ....[4]....
        /*06d0*/ 	.word	0x00006010


	//----- nvinfo : EIATTR_MAX_THREADS
	.align		4
.L_30:
        /*06d4*/ 	.byte	0x04, 0x05
        /*06d6*/ 	.short	(.L_32 - .L_31)
.L_31:
        /*06d8*/ 	.word	0x00000180
        /*06dc*/ 	.word	0x00000001
        /*06e0*/ 	.word	0x00000001


	//----- nvinfo : EIATTR_CRS_STACK_SIZE
	.align		4
.L_32:
        /*06e4*/ 	.byte	0x04, 0x1e
        /*06e6*/ 	.short	(.L_34 - .L_33)
.L_33:
        /*06e8*/ 	.word	0x00000000


	//----- nvinfo : EIATTR_CBANK_PARAM_SIZE
	.align		4
.L_34:
        /*06ec*/ 	.byte	0x03, 0x19
        /*06ee*/ 	.short	0x0470


	//----- nvinfo : EIATTR_PARAM_CBANK
	.align		4
        /*06f0*/ 	.byte	0x04, 0x0a
        /*06f2*/ 	.short	(.L_36 - .L_35)
	.align		4
.L_35:
        /*06f4*/ 	.word	index@(.nv.constant0._ZN7cutlass13device_kernelINS_4gemm6kernel13GemmUniversalIN4cute5tupleIJiiiiEEENS1_10collective13CollectiveMmaINS1_37MainloopSm90TmaGmmaWarpSpecializedFP8ILi22ENS5_IJNS4_1CILi2EEENSA_ILi1EEESC_EEENS1_35KernelTmaWarpSpecializedCooperativeEEENS5_IJNSA_ILi128EEENSA_ILi32EEENSA_ILi64EEEEEENS_12float_e4m3_tENS5_IJlSC_lEEESK_SL_NS4_8TiledMMAINS4_8MMA_AtomIJNS4_4SM904GMMA30MMA_64x32x32_F32E4M3E4M3_SS_TNILNSP_7ScaleInE1ELSR_1EEEEEENS4_6LayoutISD_NS5_IJSC_NSA_ILi0EEESV_EEEEENS5_IJNS4_10UnderscoreESY_SY_EEEEENS4_13SM90_TMA_LOADENS4_14ComposedLayoutINS4_7SwizzleILi2ELi4ELi3EEENS4_18smem_ptr_flag_bitsILi8EEENSU_INS5_IJNSA_ILi8EEESI_EEENS5_IJSI_SC_EEEEEEEvNS4_8identityENS4_23SM90_TMA_LOAD_MULTICASTES1B_vS1C_EENS_8epilogue10collective6detail29Sm90TmaWarpSpecializedAdapterINS1G_15DefaultEpilogueISK_SL_SL_NS1F_6thread17LinearCombinationISK_Li1EffLNS1K_9ScaleType4KindE0ELNS_15FloatRoundStyleE2ESK_EENS1_15EpilogueDefaultEEEEEvvEEEEvNT_6ParamsE)
        /*06f8*/ 	.short	0x0210
        /*06fa*/ 	.short	0x0470


	//----- nvinfo : EIATTR_SW_WAR
	.align		4
.L_36:
        /*06fc*/ 	.byte	0x04, 0x36
        /*06fe*/ 	.short	(.L_38 - .L_37)
.L_37:
        /*0700*/ 	.word	0x00000008
.L_38:


//--------------------- .nv.callgraph             --------------------------
	.section	.nv.callgraph,"",@"SHT_CUDA_CALLGRAPH"
	.align	4
	.sectionentsize	8
	.align		4
        /*0000*/ 	.word	0x00000000
	.align		4
        /*0004*/ 	.word	0xffffffff
	.align		4
        /*0008*/ 	.word	0x00000000
	.align		4
        /*000c*/ 	.word	0xfffffffe
	.align		4
        /*0010*/ 	.word	0x00000000
	.align		4
        /*0014*/ 	.word	0xfffffffd
	.align		4
        /*0018*/ 	.word	0x00000000
	.align		4
        /*001c*/ 	.word	0xfffffffc


//--------------------- .nv.constant4             --------------------------
	.section	.nv.constant4,"a",@progbits
	.align	8
	.align		8
.nv.constant4:
        /*0000*/ 	.dword	_ZN39_INTERNAL_fd9b7872_4_k_cu_6110191c_83724cuda3std3__45__cpo5beginE
	.align		8
        /*0008*/ 	.dword	_ZN39_INTERNAL_fd9b7872_4_k_cu_6110191c_83724cuda3std3__45__cpo3endE
	.align		8
        /*0010*/ 	.dword	_ZN39_INTERNAL_fd9b7872_4_k_cu_6110191c_83724cuda3std3__45__cpo6cbeginE
	.align		8
        /*0018*/ 	.dword	_ZN39_INTERNAL_fd9b7872_4_k_cu_6110191c_83724cuda3std3__45__cpo4cendE
	.align		8
        /*0020*/ 	.dword	_ZN39_INTERNAL_fd9b7872_4_k_cu_6110191c_83724cuda3std3__441_GLOBAL__N__fd9b7872_4_k_cu_6110191c_83726ignoreE
	.align		8
        /*0028*/ 	.dword	_ZN39_INTERNAL_fd9b7872_4_k_cu_6110191c_83724cuda3std3__419piecewise_constructE
	.align		8
        /*0030*/ 	.dword	_ZN39_INTERNAL_fd9b7872_4_k_cu_6110191c_83724cuda3std3__48in_placeE
	.align		8
        /*0038*/ 	.dword	_ZN39_INTERNAL_fd9b7872_4_k_cu_6110191c_83724cuda3std6ranges3__45__cpo4swapE
	.align		8
        /*0040*/ 	.dword	_ZN39_INTERNAL_fd9b7872_4_k_cu_6110191c_83724cuda3std6ranges3__45__cpo9iter_moveE
	.align		8
        /*0048*/ 	.dword	_ZN39_INTERNAL_fd9b7872_4_k_cu_6110191c_83724cute7productE
	.align		8
        /*0050*/ 	.dword	_ZN39_INTERNAL_fd9b7872_4_k_cu_6110191c_83724cute1_E


//--------------------- .text._ZN7cutlass13device_kernelINS_4gemm6kernel13GemmUniversalIN4cute5tupleIJiiiiEEENS1_10collective13CollectiveMmaINS1_37MainloopSm90TmaGmmaWarpSpecializedFP8ILi22ENS5_IJNS4_1CILi2EEENSA_ILi1EEESC_EEENS1_35KernelTmaWarpSpecializedCooperativeEEENS5_IJNSA_ILi128EEENSA_ILi32EEENSA_ILi64EEEEEENS_12float_e4m3_tENS5_IJlSC_lEEESK_SL_NS4_8TiledMMAINS4_8MMA_AtomIJNS4_4SM904GMMA30MMA_64x32x32_F32E4M3E4M3_SS_TNILNSP_7ScaleInE1ELSR_1EEEEEENS4_6LayoutISD_NS5_IJSC_NSA_ILi0EEESV_EEEEENS5_IJNS4_10UnderscoreESY_SY_EEEEENS4_13SM90_TMA_LOADENS4_14ComposedLayoutINS4_7SwizzleILi2ELi4ELi3EEENS4_18smem_ptr_flag_bitsILi8EEENSU_INS5_IJNSA_ILi8EEESI_EEENS5_IJSI_SC_EEEEEEEvNS4_8identityENS4_23SM90_TMA_LOAD_MULTICASTES1B_vS1C_EENS_8epilogue10collective6detail29Sm90TmaWarpSpecializedAdapterINS1G_15DefaultEpilogueISK_SL_SL_NS1F_6thread17LinearCombinationISK_Li1EffLNS1K_9ScaleType4KindE0ELNS_15FloatRoundStyleE2ESK_EENS1_15EpilogueDefaultEEEEEvvEEEEvNT_6ParamsE --------------------------
	.section	.text._ZN7cutlass13device_kernelINS_4gemm6kernel13GemmUniversalIN4cute5tupleIJiiiiEEENS1_10collective13CollectiveMmaINS1_37MainloopSm90TmaGmmaWarpSpecializedFP8ILi22ENS5_IJNS4_1CILi2EEENSA_ILi1EEESC_EEENS1_35KernelTmaWarpSpecializedCooperativeEEENS5_IJNSA_ILi128EEENSA_ILi32EEENSA_ILi64EEEEEENS_12float_e4m3_tENS5_IJlSC_lEEESK_SL_NS4_8TiledMMAINS4_8MMA_AtomIJNS4_4SM904GMMA30MMA_64x32x32_F32E4M3E4M3_SS_TNILNSP_7ScaleInE1ELSR_1EEEEEENS4_6LayoutISD_NS5_IJSC_NSA_ILi0EEESV_EEEEENS5_IJNS4_10UnderscoreESY_SY_EEEEENS4_13SM90_TMA_LOADENS4_14ComposedLayoutINS4_7SwizzleILi2ELi4ELi3EEENS4_18smem_ptr_flag_bitsILi8EEENSU_INS5_IJNSA_ILi8EEESI_EEENS5_IJSI_SC_EEEEEEEvNS4_8identityENS4_23SM90_TMA_LOAD_MULTICASTES1B_vS1C_EENS_8epilogue10collective6detail29Sm90TmaWarpSpecializedAdapterINS1G_15DefaultEpilogueISK_SL_SL_NS1F_6thread17LinearCombinationISK_Li1EffLNS1K_9ScaleType4KindE0ELNS_15FloatRoundStyleE2ESK_EENS1_15EpilogueDefaultEEEEEvvEEEEvNT_6ParamsE,"ax",@progbits
	.align	128
.text._ZN7cutlass13device_kernelINS_4gemm6kernel13GemmUniversalIN4cute5tupleIJiiiiEEENS1_10collective13CollectiveMmaINS1_37MainloopSm90TmaGmmaWarpSpecializedFP8ILi22ENS5_IJNS4_1CILi2EEENSA_ILi1EEESC_EEENS1_35KernelTmaWarpSpecializedCooperativeEEENS5_IJNSA_ILi128EEENSA_ILi32EEENSA_ILi64EEEEEENS_12float_e4m3_tENS5_IJlSC_lEEESK_SL_NS4_8TiledMMAINS4_8MMA_AtomIJNS4_4SM904GMMA30MMA_64x32x32_F32E4M3E4M3_SS_TNILNSP_7ScaleInE1ELSR_1EEEEEENS4_6LayoutISD_NS5_IJSC_NSA_ILi0EEESV_EEEEENS5_IJNS4_10UnderscoreESY_SY_EEEEENS4_13SM90_TMA_LOADENS4_14ComposedLayoutINS4_7SwizzleILi2ELi4ELi3EEENS4_18smem_ptr_flag_bitsILi8EEENSU_INS5_IJNSA_ILi8EEESI_EEENS5_IJSI_SC_EEEEEEEvNS4_8identityENS4_23SM90_TMA_LOAD_MULTICASTES1B_vS1C_EENS_8epilogue10collective6detail29Sm90TmaWarpSpecializedAdapterINS1G_15DefaultEpilogueISK_SL_SL_NS1F_6thread17LinearCombinationISK_Li1EffLNS1K_9ScaleType4KindE0ELNS_15FloatRoundStyleE2ESK_EENS1_15EpilogueDefaultEEEEEvvEEEEvNT_6ParamsE:
        .type           _ZN7cutlass13device_kernelINS_4gemm6kernel13GemmUniversalIN4cute5tupleIJiiiiEEENS1_10collective13CollectiveMmaINS1_37MainloopSm90TmaGmmaWarpSpecializedFP8ILi22ENS5_IJNS4_1CILi2EEENSA_ILi1EEESC_EEENS1_35KernelTmaWarpSpecializedCooperativeEEENS5_IJNSA_ILi128EEENSA_ILi32EEENSA_ILi64EEEEEENS_12float_e4m3_tENS5_IJlSC_lEEESK_SL_NS4_8TiledMMAINS4_8MMA_AtomIJNS4_4SM904GMMA30MMA_64x32x32_F32E4M3E4M3_SS_TNILNSP_7ScaleInE1ELSR_1EEEEEENS4_6LayoutISD_NS5_IJSC_NSA_ILi0EEESV_EEEEENS5_IJNS4_10UnderscoreESY_SY_EEEEENS4_13SM90_TMA_LOADENS4_14ComposedLayoutINS4_7SwizzleILi2ELi4ELi3EEENS4_18smem_ptr_flag_bitsILi8EEENSU_INS5_IJNSA_ILi8EEESI_EEENS5_IJSI_SC_EEEEEEEvNS4_8identityENS4_23SM90_TMA_LOAD_MULTICASTES1B_vS1C_EENS_8epilogue10collective6detail29Sm90TmaWarpSpecializedAdapterINS1G_15DefaultEpilogueISK_SL_SL_NS1F_6thread17LinearCombinationISK_Li1EffLNS1K_9ScaleType4KindE0ELNS_15FloatRoundStyleE2ESK_EENS1_15EpilogueDefaultEEEEEvvEEEEvNT_6ParamsE,@function
        .size           _ZN7cutlass13device_kernelINS_4gemm6kernel13GemmUniversalIN4cute5tupleIJiiiiEEENS1_10collective13CollectiveMmaINS1_37MainloopSm90TmaGmmaWarpSpecializedFP8ILi22ENS5_IJNS4_1CILi2EEENSA_ILi1EEESC_EEENS1_35KernelTmaWarpSpecializedCooperativeEEENS5_IJNSA_ILi128EEENSA_ILi32EEENSA_ILi64EEEEEENS_12float_e4m3_tENS5_IJlSC_lEEESK_SL_NS4_8TiledMMAINS4_8MMA_AtomIJNS4_4SM904GMMA30MMA_64x32x32_F32E4M3E4M3_SS_TNILNSP_7ScaleInE1ELSR_1EEEEEENS4_6LayoutISD_NS5_IJSC_NSA_ILi0EEESV_EEEEENS5_IJNS4_10UnderscoreESY_SY_EEEEENS4_13SM90_TMA_LOADENS4_14ComposedLayoutINS4_7SwizzleILi2ELi4ELi3EEENS4_18smem_ptr_flag_bitsILi8EEENSU_INS5_IJNSA_ILi8EEESI_EEENS5_IJSI_SC_EEEEEEEvNS4_8identityENS4_23SM90_TMA_LOAD_MULTICASTES1B_vS1C_EENS_8epilogue10collective6detail29Sm90TmaWarpSpecializedAdapterINS1G_15DefaultEpilogueISK_SL_SL_NS1F_6thread17LinearCombinationISK_Li1EffLNS1K_9ScaleType4KindE0ELNS_15FloatRoundStyleE2ESK_EENS1_15EpilogueDefaultEEEEEvvEEEEvNT_6ParamsE,(.L_x_147 - _ZN7cutlass13device_kernelINS_4gemm6kernel13GemmUniversalIN4cute5tupleIJiiiiEEENS1_10collective13CollectiveMmaINS1_37MainloopSm90TmaGmmaWarpSpecializedFP8ILi22ENS5_IJNS4_1CILi2EEENSA_ILi1EEESC_EEENS1_35KernelTmaWarpSpecializedCooperativeEEENS5_IJNSA_ILi128EEENSA_ILi32EEENSA_ILi64EEEEEENS_12float_e4m3_tENS5_IJlSC_lEEESK_SL_NS4_8TiledMMAINS4_8MMA_AtomIJNS4_4SM904GMMA30MMA_64x32x32_F32E4M3E4M3_SS_TNILNSP_7ScaleInE1ELSR_1EEEEEENS4_6LayoutISD_NS5_IJSC_NSA_ILi0EEESV_EEEEENS5_IJNS4_10UnderscoreESY_SY_EEEEENS4_13SM90_TMA_LOADENS4_14ComposedLayoutINS4_7SwizzleILi2ELi4ELi3EEENS4_18smem_ptr_flag_bitsILi8EEENSU_INS5_IJNSA_ILi8EEESI_EEENS5_IJSI_SC_EEEEEEEvNS4_8identityENS4_23SM90_TMA_LOAD_MULTICASTES1B_vS1C_EENS_8epilogue10collective6detail29Sm90TmaWarpSpecializedAdapterINS1G_15DefaultEpilogueISK_SL_SL_NS1F_6thread17LinearCombinationISK_Li1EffLNS1K_9ScaleType4KindE0ELNS_15FloatRoundStyleE2ESK_EENS1_15EpilogueDefaultEEEEEvvEEEEvNT_6ParamsE)
        .other          _ZN7cutlass13device_kernelINS_4gemm6kernel13GemmUniversalIN4cute5tupleIJiiiiEEENS1_10collective13CollectiveMmaINS1_37MainloopSm90TmaGmmaWarpSpecializedFP8ILi22ENS5_IJNS4_1CILi2EEENSA_ILi1EEESC_EEENS1_35KernelTmaWarpSpecializedCooperativeEEENS5_IJNSA_ILi128EEENSA_ILi32EEENSA_ILi64EEEEEENS_12float_e4m3_tENS5_IJlSC_lEEESK_SL_NS4_8TiledMMAINS4_8MMA_AtomIJNS4_4SM904GMMA30MMA_64x32x32_F32E4M3E4M3_SS_TNILNSP_7ScaleInE1ELSR_1EEEEEENS4_6LayoutISD_NS5_IJSC_NSA_ILi0EEESV_EEEEENS5_IJNS4_10UnderscoreESY_SY_EEEEENS4_13SM90_TMA_LOADENS4_14ComposedLayoutINS4_7SwizzleILi2ELi4ELi3EEENS4_18smem_ptr_flag_bitsILi8EEENSU_INS5_IJNSA_ILi8EEESI_EEENS5_IJSI_SC_EEEEEEEvNS4_8identityENS4_23SM90_TMA_LOAD_MULTICASTES1B_vS1C_EENS_8epilogue10collective6detail29Sm90TmaWarpSpecializedAdapterINS1G_15DefaultEpilogueISK_SL_SL_NS1F_6thread17LinearCombinationISK_Li1EffLNS1K_9ScaleType4KindE0ELNS_15FloatRoundStyleE2ESK_EENS1_15EpilogueDefaultEEEEEvvEEEEvNT_6ParamsE,@"STO_CUDA_ENTRY STV_DEFAULT"
_ZN7cutlass13device_kernelINS_4gemm6kernel13GemmUniversalIN4cute5tupleIJiiiiEEENS1_10collective13CollectiveMmaINS1_37MainloopSm90TmaGmmaWarpSpecializedFP8ILi22ENS5_IJNS4_1CILi2EEENSA_ILi1EEESC_EEENS1_35KernelTmaWarpSpecializedCooperativeEEENS5_IJNSA_ILi128EEENSA_ILi32EEENSA_ILi64EEEEEENS_12float_e4m3_tENS5_IJlSC_lEEESK_SL_NS4_8TiledMMAINS4_8MMA_AtomIJNS4_4SM904GMMA30MMA_64x32x32_F32E4M3E4M3_SS_TNILNSP_7ScaleInE1ELSR_1EEEEEENS4_6LayoutISD_NS5_IJSC_NSA_ILi0EEESV_EEEEENS5_IJNS4_10UnderscoreESY_SY_EEEEENS4_13SM90_TMA_LOADENS4_14ComposedLayoutINS4_7SwizzleILi2ELi4ELi3EEENS4_18smem_ptr_flag_bitsILi8EEENSU_INS5_IJNSA_ILi8EEESI_EEENS5_IJSI_SC_EEEEEEEvNS4_8identityENS4_23SM90_TMA_LOAD_MULTICASTES1B_vS1C_EENS_8epilogue10collective6detail29Sm90TmaWarpSpecializedAdapterINS1G_15DefaultEpilogueISK_SL_SL_NS1F_6thread17LinearCombinationISK_Li1EffLNS1K_9ScaleType4KindE0ELNS_15FloatRoundStyleE2ESK_EENS1_15EpilogueDefaultEEEEEvvEEEEvNT_6ParamsE:
[----:B------:R-:W-:Y:S01]  /*0000*/  LDC R1, c[0x0][0x28] ;  /* 0x00000a00ff017b82 */ /* 0x000fe20000000800 */
[----:B------:R-:W0:Y:S01]  /*0010*/  S2R R0, SR_TID.X ;  /* 0x0000000000007919 */ /* 0x000e220000002100 */
[----:B------:R-:W-:Y:S01]  /*0020*/  ELECT P0, URZ, PT ;  /* 0x00000000003f782f */ /* 0x000fe20003800000 */
[----:B------:R-:W-:Y:S01]  /*0030*/  BSSY B0, `(.L_x_0) ;  /* 0x000000f000007945 */ /* 0x000fe20003800000 */
[--C-:B0-----:R-:W-:Y:S02]  /*0040*/  SHF.R.U32.HI R2, RZ, 0x5, R0.reuse ;  /* 0x00000005ff027819 */ /* 0x101fe40000011600 */
[----:B------:R-:W-:-:S03]  /*0050*/  SHF.R.U32.HI R4, RZ, 0x7, R0 ;  /* 0x00000007ff047819 */ /* 0x000fc60000011600 */
[----:B------:R-:W0:Y:S04]  /*0060*/  SHFL.IDX PT, R3, R2, RZ, 0x1f ;  /* 0x00001fff02037589 */ /* 0x000e2800000e0000 */
[----:B------:R1:W2:Y:S01]  /*0070*/  SHFL.IDX PT, R5, R4, RZ, 0x1f ;  /* 0x00001fff04057589 */ /* 0x0002a200000e0000 */
[----:B0-----:R-:W-:-:S13]  /*0080*/  ISETP.NE.OR P0, PT, R3, RZ, !P0 ;  /* 0x000000ff0300720c */ /* 0x001fda0004705670 */
[----:B-12---:R-:W-:Y:S05]  /*0090*/  @P0 BRA `(.L_x_1) ;  /* 0x0000000000200947 */ /* 0x006fea0003800000 */
[----:B------:R-:W-:Y:S02]  /*00a0*/  ULDC.64 UR4, c[0x0][0x198] ;  /* 0x0000660000047ab9 */ /* 0x000fe40000000a00 */
[----:B------:R-:W-:Y:S02]  /*00b0*/  UIADD3 UR6, UP0, UR4, 0xf0, URZ ;  /* 0x000000f004067890 */ /* 0x000fe4000ff1e03f */
[----:B------:R-:W-:Y:S02]  /*00c0*/  UIADD3 UR4, UP1, UR4, 0x1f0, URZ ;  /* 0x000001f004047890 */ /* 0x000fe4000ff3e03f */
[----:B------:R-:W-:Y:S02]  /*00d0*/  UIADD3.X UR7, URZ, UR5, URZ, UP0, !UPT ;  /* 0x000000053f077290 */ /* 0x000fe400087fe43f */
[----:B------:R-:W-:-:S07]  /*00e0*/  UIADD3.X UR5, URZ, UR5, URZ, UP1, !UPT ;  /* 0x000000053f057290 */ /* 0x000fce0008ffe43f */
[----:B------:R0:W-:Y:S02]  /*00f0*/  UTMACCTL.PF [UR6] ;  /* 0x00000000060079b9 */ /* 0x0001e40008040000 */
[----:B------:R0:W-:Y:S02]  /*0100*/  UTMACCTL.PF [UR4] ;  /* 0x00000000040079b9 */ /* 0x0001e40008040000 */
[----:B0-----:R-:W-:Y:S01]  /*0110*/  NOP ;  /* 0x0000000000007918 */ /* 0x001fe20000000000 */
.L_x_1:
[----:B------:R-:W-:Y:S05]  /*0120*/  BSYNC B0 ;  /* 0x0000000000007941 */ /* 0x000fea0003800000 */
.L_x_0:
[----:B------:R-:W0:Y:S02]  /*0130*/  SHFL.IDX PT, R6, R2, RZ, 0x1f ;  /* 0x00001fff02067589 */ /* 0x000e2400000e0000 */
[----:B0-----:R-:W-:-:S13]  /*0140*/  ISETP.NE.AND P0, PT, R6, RZ, PT ;  /* 0x000000ff0600720c */ /* 0x001fda0003f05270 */
[----:B------:R-:W-:Y:S05]  /*0150*/  @P0 BRA `(.L_x_2) ;  /* 0x0000000000f40947 */ /* 0x000fea0003800000 */
[----:B------:R-:W-:Y:S01]  /*0160*/  ELECT P0, URZ, PT ;  /* 0x00000000003f782f */ /* 0x000fe20003800000 */
[----:B------:R-:W-:-:S12]  /*0170*/  BSSY B0, `(.L_x_2) ;  /* 0x000003b000007945 */ /* 0x000fd80003800000 */
[----:B------:R-:W-:Y:S05]  /*0180*/  @!P0 BRA `(.L_x_3) ;  /* 0x0000000000e48947 */ /* 0x000fea0003800000 */
[----:B------:R-:W0:Y:S01]  /*0190*/  S2UR UR8, SR_CgaCtaId ;  /* 0x00000000000879c3 */ /* 0x000e220000008800 */
[----:B------:R-:W-:Y:S01]  /*01a0*/  UMOV UR4, 0x400 ;  /* 0x0000040000047882 */ /* 0x000fe20000000000 */
[----:B------:R-:W-:Y:S01]  /*01b0*/  UMOV UR5, 0x1 ;  /* 0x0000000100057882 */ /* 0x000fe20000000000 */
[----:B------:R-:W-:Y:S02]  /*01c0*/  UMOV UR6, 0x4 ;  /* 0x0000000400067882 */ /* 0x000fe40000000000 */
[----:B------:R-:W-:-:S04]  /*01d0*/  UIADD3 UR6, -UR6, 0x100000, URZ ;  /* 0x0010000006067890 */ /* 0x000fc8000fffe13f */
[----:B------:R-:W-:Y:S02]  /*01e0*/  USHF.L.U32 UR7, UR6, 0xb, URZ ;  /* 0x0000000b06077899 */ /* 0x000fe4000800063f */
[----:B------:R-:W-:Y:S02]  /*01f0*/  USHF.L.U32 UR6, UR6, 0x1, URZ ;  /* 0x0000000106067899 */ /* 0x000fe4000800063f */
[----:B0-----:R-:W-:Y:S02]  /*0200*/  ULEA UR8, UR8, UR4, 0x18 ;  /* 0x0000000408087291 */ /* 0x001fe4000f8ec03f */
[----:B------:R-:W-:-:S04]  /*0210*/  UIADD3 UR4, -UR5, 0x100000, URZ ;  /* 0x0010000005047890 */ /* 0x000fc8000fffe13f */
[----:B------:R-:W-:Y:S02]  /*0220*/  USHF.L.U32 UR5, UR4, 0xb, URZ ;  /* 0x0000000b04057899 */ /* 0x000fe4000800063f */
[----:B------:R-:W-:Y:S01]  /*0230*/  USHF.L.U32 UR4, UR4, 0x1, URZ ;  /* 0x0000000104047899 */ /* 0x000fe2000800063f */
[----:B------:R-:W0:Y:S11]  /*0240*/  FENCE.VIEW.ASYNC.S ;  /* 0x00000000000073c6 */ /* 0x000e360000000000 */
[----:B0-----:R0:W1:Y:S01]  /*0250*/  SYNCS.EXCH.64 URZ, [UR8], UR4 ;  /* 0x00000004083f75b2 */ /* 0x0010620008000100 */
[----:B------:R0:W2:Y:S01]  /*0260*/  SYNCS.EXCH.64 URZ, [UR8+0xb0], UR6 ;  /* 0x0000b006083f75b2 */ /* 0x0000a20008000100 */
[----:B------:R0:W3:Y:S01]  /*0270*/  SYNCS.EXCH.64 URZ, [UR8+0x8], UR4 ;  /* 0x00000804083f75b2 */ /* 0x0000e20008000100 */
[----:B------:R0:W4:Y:S01]  /*0280*/  SYNCS.EXCH.64 URZ, [UR8+0xb8], UR6 ;  /* 0x0000b806083f75b2 */ /* 0x0001220008000100 */
[----:B------:R0:W0:Y:S01]  /*0290*/  SYNCS.EXCH.64 URZ, [UR8+0x10], UR4 ;  /* 0x00001004083f75b2 */ /* 0x0000220008000100 */
        /* <DEDUP_REMOVED lines=39> */
[----:B-1234-:R-:W-:Y:S01]  /*0510*/  NOP ;  /* 0x0000000000007918 */ /* 0x01efe20000000000 */
.L_x_3:
[----:B0-----:R-:W-:Y:S05]  /*0520*/  BSYNC B0 ;  /* 0x0000000000007941 */ /* 0x001fea0003800000 */
.L_x_2:
[----:B------:R-:W-:Y:S01]  /*0530*/  SHF.R.S32.HI R7, RZ, 0x1f, R0 ;  /* 0x0000001fff077819 */ /* 0x000fe20000011400 */
[----:B------:R-:W0:Y:S01]  /*0540*/  SHFL.IDX PT, R2, R2, RZ, 0x1f ;  /* 0x00001fff02027589 */ /* 0x000e2200000e0000 */
[----:B------:R-:W1:Y:S01]  /*0550*/  S2UR UR8, SR_CTAID.X ;  /* 0x00000000000879c3 */ /* 0x000e620000002500 */
[----:B------:R-:W-:Y:S02]  /*0560*/  ELECT P0, URZ, PT ;  /* 0x00000000003f782f */ /* 0x000fe40003800000 */
[----:B------:R-:W-:Y:S01]  /*0570*/  LEA.HI R7, R7, R0, RZ, 0x7 ;  /* 0x0000000007077211 */ /* 0x000fe200078f38ff */
[----:B------:R-:W2:Y:S01]  /*0580*/  S2R R4, SR_CTAID.Y ;  /* 0x0000000000047919 */ /* 0x000ea20000002600 */
[----:B------:R-:W-:Y:S01]  /*0590*/  SHF.R.S32.HI R11, RZ, 0x1f, R6 ;  /* 0x0000001fff0b7819 */ /* 0x000fe20000011406 */
[----:B------:R-:W-:Y:S01]  /*05a0*/  ULDC UR4, c[0x0][0x150] ;  /* 0x0000540000047ab9 */ /* 0x000fe20000000800 */
[----:B------:R-:W-:Y:S01]  /*05b0*/  LOP3.LUT R7, R7, 0xffffff80, RZ, 0xc0, !PT ;  /* 0xffffff8007077812 */ /* 0x000fe200078ec0ff */
[----:B------:R-:W-:Y:S01]  /*05c0*/  VIADD R16, R5, 0xffffffff ;  /* 0xffffffff05107836 */ /* 0x000fe20000000000 */
[----:B------:R-:W-:Y:S01]  /*05d0*/  LEA.HI R11, R11, R6, RZ, 0x2 ;  /* 0x000000060b0b7211 */ /* 0x000fe200078f10ff */
[----:B------:R-:W3:Y:S01]  /*05e0*/  LDC R10, c[0x0][0x144] ;  /* 0x00005100ff0a7b82 */ /* 0x000ee20000000800 */
[----:B------:R-:W-:Y:S01]  /*05f0*/  NOP ;  /* 0x0000000000007918 */ /* 0x000fe20000000000 */
[----:B------:R-:W-:Y:S01]  /*0600*/  IMAD.IADD R7, R0, 0x1, -R7 ;  /* 0x0000000100077824 */ /* 0x000fe200078e0a07 */
[----:B------:R-:W-:Y:S01]  /*0610*/  LOP3.LUT R11, R11, 0x3ffffffc, RZ, 0xc0, !PT ;  /* 0x3ffffffc0b0b7812 */ /* 0x000fe200078ec0ff */
[----:B------:R-:W-:Y:S01]  /*0620*/  NOP ;  /* 0x0000000000007918 */ /* 0x000fe20000000000 */
[----:B------:R-:W-:-:S02]  /*0630*/  ISETP.GE.U32.AND P6, PT, R16, 0x2, PT ;  /* 0x000000021000780c */ /* 0x000fc40003fc6070 */
[----:B------:R-:W-:Y:S01]  /*0640*/  SHF.R.S32.HI R8, RZ, 0x1f, R7 ;  /* 0x0000001fff087819 */ /* 0x000fe20000011407 */
[----:B------:R-:W-:Y:S01]  /*0650*/  IMAD.IADD R6, R6, 0x1, -R11 ;  /* 0x0000000106067824 */ /* 0x000fe200078e0a0b */
[----:B------:R-:W4:Y:S01]  /*0660*/  LDC R13, c[0x0][0x140] ;  /* 0x00005000ff0d7b82 */ /* 0x000f220000000800 */
[----:B------:R-:W-:Y:S02]  /*0670*/  ISETP.NE.AND P4, PT, R5, RZ, PT ;  /* 0x000000ff0500720c */ /* 0x000fe40003f85270 */
[----:B------:R-:W-:Y:S02]  /*0680*/  LEA.HI R8, R8, R7, RZ, 0x3 ;  /* 0x0000000708087211 */ /* 0x000fe400078f18ff */
[----:B0-----:R-:W-:Y:S02]  /*0690*/  ISETP.NE.OR P0, PT, R2, RZ, !P0 ;  /* 0x000000ff0200720c */ /* 0x001fe40004705670 */
[--C-:B------:R-:W-:Y:S01]  /*06a0*/  SHF.R.S32.HI R2, RZ, 0x3, R8.reuse ;  /* 0x00000003ff027819 */ /* 0x100fe20000011408 */
[----:B------:R-:W0:Y:S01]  /*06b0*/  LDC R11, c[0x0][0x148] ;  /* 0x00005200ff0b7b82 */ /* 0x000e220000000800 */
[----:B------:R-:W-:-:S02]  /*06c0*/  SHF.R.S32.HI R9, RZ, 0x1f, R8 ;  /* 0x0000001fff097819 */ /* 0x000fc40000011408 */
[----:B-1----:R-:W-:Y:S02]  /*06d0*/  I2FP.F32.U32 R8, UR8 ;  /* 0x0000000800087c45 */ /* 0x002fe40008201000 */
[----:B------:R-:W-:-:S03]  /*06e0*/  LEA.HI R9, R9, R2, RZ, 0x2 ;  /* 0x0000000209097211 */ /* 0x000fc600078f10ff */
[----:B------:R-:W-:Y:S01]  /*06f0*/  FMUL R8, R8, UR4 ;  /* 0x0000000408087c20 */ /* 0x000fe20008400000 */
[----:B------:R-:W-:Y:S01]  /*0700*/  LOP3.LUT R9, R9, 0xfffffffc, RZ, 0xc0, !PT ;  /* 0xfffffffc09097812 */ /* 0x000fe200078ec0ff */
[----:B------:R-:W-:Y:S01]  /*0710*/  VOTEU.ALL UP0, P0 ;  /* 0x00000000003f7886 */ /* 0x000fe20000000000 */
[----:B--2---:R-:W-:Y:S01]  /*0720*/  I2FP.F32.U32 R12, R4 ;  /* 0x00000004000c7245 */ /* 0x004fe20000201000 */
[----:B------:R-:W-:Y:S01]  /*0730*/  ULDC UR4, c[0x0][0x154] ;  /* 0x0000550000047ab9 */ /* 0x000fe20000000800 */
[----:B------:R-:W-:Y:S01]  /*0740*/  VOTEU.ALL UP1, P0 ;  /* 0x00000000003f7886 */ /* 0x000fe20000020000 */
[----:B------:R-:W1:Y:S01]  /*0750*/  F2I.U32.TRUNC.NTZ R8, R8 ;  /* 0x0000000800087305 */ /* 0x000e62000020f000 */
[----:B------:R-:W-:Y:S01]  /*0760*/  IMAD.IADD R9, R2, 0x1, -R9 ;  /* 0x0000000102097824 */ /* 0x000fe200078e0a09 */
[----:B------:R-:W2:Y:S01]  /*0770*/  @!UP0 S2UR UR7, SR_CgaCtaId ;  /* 0x00000000000789c3 */ /* 0x000ea20000008800 */
[----:B------:R-:W-:Y:S01]  /*0780*/  FMUL R12, R12, UR4 ;  /* 0x000000040c0c7c20 */ /* 0x000fe20008400000 */
[----:B------:R-:W-:Y:S01]  /*0790*/  UMOV UR4, 0x20 ;  /* 0x0000002000047882 */ /* 0x000fe20000000000 */
[----:B------:R-:W-:Y:S01]  /*07a0*/  IMAD R6, R6, 0x4, R9 ;  /* 0x0000000406067824 */ /* 0x000fe200078e0209 */
[----:B------:R-:W-:Y:S01]  /*07b0*/  @!UP0 UMOV UR6, 0x400 ;  /* 0x0000040000068882 */ /* 0x000fe20000000000 */
[----:B------:R-:W-:-:S04]  /*07c0*/  @!UP0 UIADD3 UR4, -UR4, 0x100000, URZ ;  /* 0x0010000004048890 */ /* 0x000fc8000fffe13f */
[----:B------:R-:W-:Y:S02]  /*07d0*/  @!UP0 USHF.L.U32 UR5, UR4, 0xb, URZ ;  /* 0x0000000b04058899 */ /* 0x000fe4000800063f */
[----:B------:R-:W-:Y:S01]  /*07e0*/  @!UP0 USHF.L.U32 UR4, UR4, 0x1, URZ ;  /* 0x0000000104048899 */ /* 0x000fe2000800063f */
[----:B----4-:R-:W-:Y:S01]  /*07f0*/  ISETP.EQ.U32.AND P3, PT, R13, 0x1, PT ;  /* 0x000000010d00780c */ /* 0x010fe20003f62070 */
[----:B------:R-:W4:Y:S01]  /*0800*/  F2I.U32.TRUNC.NTZ R12, R12 ;  /* 0x0000000c000c7305 */ /* 0x000f22000020f000 */
[----:B------:R-:W-:-:S04]  /*0810*/  LEA.HI R2, R6, R6, RZ, 0x1 ;  /* 0x0000000606027211 */ /* 0x000fc800078f08ff */
[----:B------:R-:W-:Y:S01]  /*0820*/  LOP3.LUT R9, R2, 0xfffffffe, RZ, 0xc0, !PT ;  /* 0xfffffffe02097812 */ /* 0x000fe200078ec0ff */
[----:B-1----:R-:W-:Y:S01]  /*0830*/  IMAD.MOV R15, RZ, RZ, -R8 ;  /* 0x000000ffff0f7224 */ /* 0x002fe200078e0a08 */
[----:B------:R-:W-:-:S03]  /*0840*/  SHF.R.S32.HI R2, RZ, 0x1f, R3 ;  /* 0x0000001fff027819 */ /* 0x000fc60000011403 */
[----:B---3--:R-:W-:Y:S01]  /*0850*/  IMAD R10, R10, R15, UR8 ;  /* 0x000000080a0a7e24 */ /* 0x008fe2000f8e020f */
[----:B------:R-:W-:Y:S01]  /*0860*/  LEA.HI R2, R2, R3, RZ, 0x2 ;  /* 0x0000000302027211 */ /* 0x000fe200078f10ff */
[----:B------:R-:W-:-:S03]  /*0870*/  IMAD.IADD R9, R6, 0x1, -R9 ;  /* 0x0000000106097824 */ /* 0x000fc600078e0a09 */
[----:B------:R-:W-:Y:S01]  /*0880*/  LOP3.LUT R2, R2, 0xfffffffc, RZ, 0xc0, !PT ;  /* 0xfffffffc02027812 */ /* 0x000fe200078ec0ff */
[----:B----4-:R-:W-:Y:S01]  /*0890*/  IMAD.MOV R20, RZ, RZ, -R12 ;  /* 0x000000ffff147224 */ /* 0x010fe200078e0a0c */
[----:B------:R-:W-:Y:S01]  /*08a0*/  ISETP.NE.AND P2, PT, R9, R10, PT ;  /* 0x0000000a0900720c */ /* 0x000fe20003f45270 */
[C---:B------:R-:W-:Y:S01]  /*08b0*/  IMAD.SHL.U32 R9, R6.reuse, 0x4, RZ ;  /* 0x0000000406097824 */ /* 0x040fe200078e00ff */
[----:B--2---:R-:W-:Y:S01]  /*08c0*/  @!UP0 ULEA UR6, UR7, UR6, 0x18 ;  /* 0x0000000607068291 */ /* 0x004fe2000f8ec03f */
[----:B------:R-:W-:Y:S01]  /*08d0*/  IMAD.IADD R2, R3, 0x1, -R2 ;  /* 0x0000000103027824 */ /* 0x000fe200078e0a02 */
[----:B------:R-:W-:Y:S01]  /*08e0*/  VOTEU.ALL UP0, P0 ;  /* 0x00000000003f7886 */ /* 0x000fe20000000000 */
[----:B------:R-:W-:Y:S01]  /*08f0*/  LOP3.LUT P0, RZ, R7, 0x7, RZ, 0xc0, !PT ;  /* 0x0000000707ff7812 */ /* 0x000fe2000780c0ff */
[----:B------:R-:W-:Y:S01]  /*0900*/  IMAD.MOV.U32 R7, RZ, RZ, 0x1 ;  /* 0x00000001ff077424 */ /* 0x000fe200078e00ff */
[----:B------:R-:W-:Y:S01]  /*0910*/  LOP3.LUT R3, R6, 0xc, R9, 0x78, !PT ;  /* 0x0000000c06037812 */ /* 0x000fe200078e7809 */
[----:B0-----:R-:W-:Y:S01]  /*0920*/  IMAD R9, R11, R20, R4 ;  /* 0x000000140b097224 */ /* 0x001fe200078e0204 */
[----:B------:R-:W-:-:S02]  /*0930*/  ISETP.NE.AND P1, PT, R2, 0x3, PT ;  /* 0x000000030200780c */ /* 0x000fc40003f25270 */
[C---:B------:R-:W-:Y:S02]  /*0940*/  ISETP.LT.U32.AND P0, PT, R3.reuse, 0x2, !P0 ;  /* 0x000000020300780c */ /* 0x040fe40004701070 */
[----:B------:R-:W-:Y:S01]  /*0950*/  @P2 LEA.HI R6, R3, R3, RZ, 0x1 ;  /* 0x0000000303062211 */ /* 0x000fe200078f08ff */
[----:B------:R-:W0:Y:S02]  /*0960*/  FENCE.VIEW.ASYNC.S ;  /* 0x00000000000073c6 */ /* 0x000e240000000000 */
[----:B0-----:R0:W1:Y:S01]  /*0970*/  @!UP0 SYNCS.EXCH.64 URZ, [UR6+0x170], UR4 ;  /* 0x00017004063f85b2 */ /* 0x0010620008000100 */
[----:B------:R-:W-:Y:S02]  /*0980*/  ISETP.EQ.OR P1, PT, R2, RZ, !P1 ;  /* 0x000000ff0200720c */ /* 0x000fe40004f22670 */
[----:B------:R-:W-:Y:S02]  /*0990*/  @P2 SHF.R.S32.HI R6, RZ, 0x1, R6 ;  /* 0x00000001ff062819 */ /* 0x000fe40000011406 */
[----:B------:R-:W-:-:S02]  /*09a0*/  ISETP.EQ.AND P1, PT, R5, RZ, P1 ;  /* 0x000000ff0500720c */ /* 0x000fc40000f22270 */
[----:B------:R-:W-:Y:S02]  /*09b0*/  @P2 ISETP.NE.AND P5, PT, R6, R9, PT ;  /* 0x000000090600220c */ /* 0x000fe40003fa5270 */
[----:B------:R-:W-:Y:S02]  /*09c0*/  SEL R8, RZ, 0x1, !P0 ;  /* 0x00000001ff087807 */ /* 0x000fe40004000000 */
[----:B------:R-:W-:Y:S02]  /*09d0*/  @P2 SEL R7, RZ, 0x1, P5 ;  /* 0x00000001ff072807 */ /* 0x000fe40002800000 */
[----:B------:R-:W-:Y:S02]  /*09e0*/  SEL R6, RZ, 0x1, !P1 ;  /* 0x00000001ff067807 */ /* 0x000fe40004800000 */
[----:B------:R-:W-:Y:S01]  /*09f0*/  LOP3.LUT R7, R7, R8, RZ, 0xc0, !PT ;  /* 0x0000000807077212 */ /* 0x000fe200078ec0ff */
[----:B------:R0:W2:Y:S01]  /*0a00*/  @!UP1 SYNCS.EXCH.64 URZ, [UR6+0x178], UR4 ;  /* 0x00017804063f95b2 */ /* 0x0000a20008000100 */
[----:B------:R-:W-:Y:S01]  /*0a10*/  SEL R6, R6, 0x2, P6 ;  /* 0x0000000206067807 */ /* 0x000fe20003000000 */
[----:B------:R-:W-:Y:S01]  /*0a20*/  NOP ;  /* 0x0000000000007918 */ /* 0x000fe20000000000 */
[----:B------:R-:W-:Y:S05]  /*0a30*/  @!P3 BRA `(.L_x_4) ;  /* 0x000000000008b947 */ /* 0x000fea0003800000 */
[----:B-12---:R-:W-:Y:S01]  /*0a40*/  UCGABAR_ARV ;  /* 0x00000000000079c7 */ /* 0x006fe20008000000 */
[----:B------:R-:W-:Y:S05]  /*0a50*/  BRA `(.L_x_5) ;  /* 0x0000000000047947 */ /* 0x000fea0003800000 */
.L_x_4:
[----:B-12---:R-:W-:Y:S01]  /*0a60*/  NOP ;  /* 0x0000000000007918 */ /* 0x006fe20000000000 */
.L_x_5:
[----:B------:R-:W1:Y:S01]  /*0a70*/  LDC R5, c[0x0][0x65c] ;  /* 0x00019700ff057b82 */ /* 0x000e620000000800 */
[----:B------:R-:W-:Y:S02]  /*0a80*/  IMAD.U32 R8, RZ, RZ, UR8 ;  /* 0x00000008ff087e24 */ /* 0x000fe4000f8e00ff */
[----:B------:R-:W-:Y:S01]  /*0a90*/  IMAD.MOV.U32 R9, RZ, RZ, RZ ;  /* 0x000000ffff097224 */ /* 0x000fe200078e00ff */
[----:B-1----:R-:W-:-:S13]  /*0aa0*/  ISETP.NE.AND P2, PT, R5, 0x1, PT ;  /* 0x000000010500780c */ /* 0x002fda0003f45270 */
[----:B------:R-:W1:Y:S01]  /*0ab0*/  @P2 LDC R15, c[0x0][0x10] ;  /* 0x00000400ff0f2b82 */ /* 0x000e620000000800 */
[----:B------:R-:W-:Y:S02]  /*0ac0*/  @P2 IMAD.MOV.U32 R5, RZ, RZ, RZ ;  /* 0x000000ffff052224 */ /* 0x000fe400078e00ff */
[----:B------:R-:W-:-:S05]  /*0ad0*/  @P2 IMAD.MOV.U32 R17, RZ, RZ, RZ ;  /* 0x000000ffff112224 */ /* 0x000fca00078e00ff */
[----:B------:R-:W2:Y:S01]  /*0ae0*/  @!P2 LDC R13, c[0x0][0xc] ;  /* 0x00000300ff0dab82 */ /* 0x000ea20000000800 */
[----:B-1----:R-:W-:-:S04]  /*0af0*/  @P2 IMAD.WIDE.U32 R14, R15, UR8, R4 ;  /* 0x000000080f0e2c25 */ /* 0x002fc8000f8e0004 */
[----:B--2---:R-:W-:-:S04]  /*0b00*/  @!P2 IMAD.WIDE.U32 R12, R4, R13, R8 ;  /* 0x0000000d040ca225 */ /* 0x004fc800078e0008 */
[----:B------:R-:W-:Y:S02]  /*0b10*/  @P2 IMAD.MOV.U32 R8, RZ, RZ, R14 ;  /* 0x000000ffff082224 */ /* 0x000fe400078e000e */
[----:B------:R-:W-:Y:S02]  /*0b20*/  @P2 IMAD.IADD R9, R15, 0x1, R17 ;  /* 0x000000010f092824 */ /* 0x000fe400078e0211 */
[----:B------:R-:W-:Y:S02]  /*0b30*/  @!P2 IMAD.MOV.U32 R8, RZ, RZ, R12 ;  /* 0x000000ffff08a224 */ /* 0x000fe400078e000c */
[----:B------:R-:W-:Y:S01]  /*0b40*/  @!P2 IMAD.MOV.U32 R9, RZ, RZ, R13 ;  /* 0x000000ffff09a224 */ /* 0x000fe200078e000d */
[----:B------:R-:W-:Y:S06]  /*0b50*/  @!P3 BRA `(.L_x_6) ;  /* 0x00000000000cb947 */ /* 0x000fec0003800000 */
[----:B------:R-:W-:Y:S01]  /*0b60*/  UCGABAR_WAIT ;  /* 0x0000000000007dc7 */ /* 0x000fe20008000000 */
[----:B------:R-:W-:Y:S01]  /*0b70*/  CCTL.IVALL ;  /* 0x00000000ff00798f */ /* 0x000fe20002000000 */
[----:B------:R-:W-:Y:S05]  /*0b80*/  BRA `(.L_x_7) ;  /* 0x0000000000047947 */ /* 0x000fea0003800000 */
.L_x_6:
[----:B------:R-:W-:Y:S06]  /*0b90*/  BAR.SYNC.DEFER_BLOCKING 0x0 ;  /* 0x0000000000007b1d */ /* 0x000fec0000010000 */
.L_x_7:
[----:B------:R-:W-:Y:S05]  /*0ba0*/  @!P4 BRA `(.L_x_8) ;  /* 0x000000340024c947 */ /* 0x000fea0003800000 */
[----:B------:R-:W-:-:S13]  /*0bb0*/  ISETP.GT.U32.AND P0, PT, R16, 0x1, PT ;  /* 0x000000011000780c */ /* 0x000fda0003f04070 */
[----:B0-----:R-:W-:Y:S05]  /*0bc0*/  @P0 EXIT ;  /* 0x000000000000094d */ /* 0x001fea0003800000 */
[----:B------:R-:W-:Y:S01]  /*0bd0*/  ULDC.64 UR4, c[0x0][0x650] ;  /* 0x0001940000047ab9 */ /* 0x000fe20000000a00 */
[----:B------:R-:W-:Y:S01]  /*0be0*/  PRMT R14, RZ, 0x7610, R14 ;  /* 0x00007610ff0e7816 */ /* 0x000fe2000000000e */
[----:B------:R-:W-:Y:S01]  /*0bf0*/  IMAD.MOV.U32 R22, RZ, RZ, -0x1 ;  /* 0xffffffffff167424 */ /* 0x000fe200078e00ff */
[----:B------:R-:W-:Y:S01]  /*0c00*/  ISETP.GE.U32.AND P0, PT, R8, UR4, PT ;  /* 0x0000000408007c0c */ /* 0x000fe2000bf06070 */
[----:B------:R-:W-:Y:S02]  /*0c10*/  IMAD.MOV.U32 R15, RZ, RZ, -0x1 ;  /* 0xffffffffff0f7424 */ /* 0x000fe400078e00ff */
[----:B------:R-:W-:Y:S01]  /*0c20*/  IMAD.MOV.U32 R41, RZ, RZ, -0x1 ;  /* 0xffffffffff297424 */ /* 0x000fe200078e00ff */
[----:B------:R-:W-:-:S13]  /*0c30*/  ISETP.GE.U32.AND.EX P0, PT, R9, UR5, PT, P0 ;  /* 0x0000000509007c0c */ /* 0x000fda000bf06100 */
[----:B------:R-:W-:Y:S05]  /*0c40*/  @P0 BRA `(.L_x_9) ;  /* 0x0000000400240947 */ /* 0x000fea0003800000 */
[----:B------:R-:W0:Y:S01]  /*0c50*/  LDC.64 R22, c[0x0][0x628] ;  /* 0x00018a00ff167b82 */ /* 0x000e220000000a00 */
[----:B------:R-:W-:Y:S02]  /*0c60*/  IMAD.MOV.U32 R12, RZ, RZ, R8 ;  /* 0x000000ffff0c7224 */ /* 0x000fe400078e0008 */
[----:B------:R-:W-:-:S05]  /*0c70*/  IMAD.MOV.U32 R13, RZ, RZ, R9 ;  /* 0x000000ffff0d7224 */ /* 0x000fca00078e0009 */
[----:B------:R-:W1:Y:S08]  /*0c80*/  LDC R2, c[0x0][0x630] ;  /* 0x00018c00ff027b82 */ /* 0x000e700000000800 */
[----:B------:R-:W2:Y:S01]  /*0c90*/  LDC.64 R24, c[0x0][0x620] ;  /* 0x00018800ff187b82 */ /* 0x000ea20000000a00 */
[----:B0-----:R-:W-:-:S04]  /*0ca0*/  ISETP.NE.U32.AND P0, PT, R22, RZ, PT ;  /* 0x000000ff1600720c */ /* 0x001fc80003f05070 */
[----:B------:R-:W-:-:S13]  /*0cb0*/  ISETP.NE.AND.EX P0, PT, R23, RZ, PT, P0 ;  /* 0x000000ff1700720c */ /* 0x000fda0003f05300 */
[----:B-12---:R-:W-:Y:S05]  /*0cc0*/  @!P0 BRA `(.L_x_10) ;  /* 0x0000000000288947 */ /* 0x006fea0003800000 */
[----:B------:R-:W0:Y:S02]  /*0cd0*/  LDC R17, c[0x0][0x634] ;  /* 0x00018d00ff117b82 */ /* 0x000e240000000800 */
[----:B0-----:R-:W-:-:S05]  /*0ce0*/  IADD3 R17, P0, R8, R17, RZ ;  /* 0x0000001108117210 */ /* 0x001fca0007f1e0ff */
[----:B------:R-:W-:-:S04]  /*0cf0*/  IMAD.X R19, RZ, RZ, R9, P0 ;  /* 0x000000ffff137224 */ /* 0x000fc800000e0609 */
[----:B------:R-:W-:-:S04]  /*0d00*/  IMAD.WIDE.U32 R12, R19, R22, RZ ;  /* 0x00000016130c7225 */ /* 0x000fc800078e00ff */
[----:B------:R-:W-:-:S04]  /*0d10*/  IMAD.WIDE.U32 R14, P0, R17, R23, R12 ;  /* 0x00000017110e7225 */ /* 0x000fc8000780000c */
[----:B------:R-:W-:-:S04]  /*0d20*/  IMAD.WIDE.U32 R12, R17, R22, RZ ;  /* 0x00000016110c7225 */ /* 0x000fc800078e00ff */
[----:B------:R-:W-:Y:S01]  /*0d30*/  IMAD.X R17, RZ, RZ, RZ, P0 ;  /* 0x000000ffff117224 */ /* 0x000fe200000e06ff */
[----:B------:R-:W-:Y:S01]  /*0d40*/  IADD3 RZ, P0, R13, R14, RZ ;  /* 0x0000000e0dff7210 */ /* 0x000fe20007f1e0ff */
[----:B------:R-:W-:-:S04]  /*0d50*/  IMAD.MOV.U32 R16, RZ, RZ, R15 ;  /* 0x000000ffff107224 */ /* 0x000fc800078e000f */
[----:B------:R-:W-:-:S08]  /*0d60*/  IMAD.WIDE.U32.X R12, R19, R23, R16, P0 ;  /* 0x00000017130c7225 */ /* 0x000fd000000e0410 */
.L_x_10:
[----:B------:R-:W0:Y:S01]  /*0d70*/  LDC.64 R26, c[0x0][0x640] ;  /* 0x00019000ff1a7b82 */ /* 0x000e220000000a00 */
[--C-:B------:R-:W-:Y:S01]  /*0d80*/  SHF.R.U64 R41, R12, R2, R13.reuse ;  /* 0x000000020c297219 */ /* 0x100fe2000000120d */
[----:B------:R-:W-:Y:S01]  /*0d90*/  IMAD R29, R11, R20, R4 ;  /* 0x000000140b1d7224 */ /* 0x000fe200078e0204 */
[----:B------:R-:W-:Y:S02]  /*0da0*/  SHF.R.U32.HI R2, RZ, R2, R13 ;  /* 0x00000002ff027219 */ /* 0x000fe4000001160d */
[----:B------:R-:W-:-:S03]  /*0db0*/  IADD3 R5, P0, RZ, -R41, RZ ;  /* 0x80000029ff057210 */ /* 0x000fc60007f1e0ff */
[----:B------:R-:W1:Y:S02]  /*0dc0*/  LDC R14, c[0x0][0x618] ;  /* 0x00018600ff0e7b82 */ /* 0x000e640000000800 */
[----:B------:R-:W-:-:S04]  /*0dd0*/  IMAD.X R13, RZ, RZ, ~R2, P0 ;  /* 0x000000ffff0d7224 */ /* 0x000fc800000e0e02 */
[-C--:B------:R-:W-:Y:S02]  /*0de0*/  IMAD R2, R13, R24.reuse, RZ ;  /* 0x000000180d027224 */ /* 0x080fe400078e02ff */
[----:B------:R-:W2:Y:S01]  /*0df0*/  LDC R18, c[0x0][0x608] ;  /* 0x00018200ff127b82 */ /* 0x000ea20000000800 */
[----:B------:R-:W-:-:S04]  /*0e00*/  IMAD.WIDE.U32 R12, R5, R24, R8 ;  /* 0x00000018050c7225 */ /* 0x000fc800078e0008 */
[----:B------:R-:W-:Y:S02]  /*0e10*/  IMAD R5, R5, R25, R2 ;  /* 0x0000001905057224 */ /* 0x000fe400078e0202 */
[----:B------:R-:W-:Y:S01]  /*0e20*/  IMAD.MOV.U32 R25, RZ, RZ, 0x1 ;  /* 0x00000001ff197424 */ /* 0x000fe200078e00ff */
[----:B------:R-:W3:Y:S01]  /*0e30*/  LDC R22, c[0x0][0x658] ;  /* 0x00019600ff167b82 */ /* 0x000ee20000000800 */
[----:B------:R-:W-:Y:S01]  /*0e40*/  IMAD.IADD R5, R13, 0x1, R5 ;  /* 0x000000010d057824 */ /* 0x000fe200078e0205 */
[----:B0-----:R-:W-:Y:S01]  /*0e50*/  ISETP.NE.U32.AND P0, PT, R26, RZ, PT ;  /* 0x000000ff1a00720c */ /* 0x001fe20003f05070 */
[----:B------:R-:W-:-:S03]  /*0e60*/  IMAD.MOV.U32 R13, RZ, RZ, -0x1 ;  /* 0xffffffffff0d7424 */ /* 0x000fc600078e00ff */
[----:B------:R-:W-:Y:S02]  /*0e70*/  ISETP.NE.AND.EX P0, PT, R27, RZ, PT, P0 ;  /* 0x000000ff1b00720c */ /* 0x000fe40003f05300 */
[----:B------:R-:W0:Y:S01]  /*0e80*/  LDC R19, c[0x0][0x600] ;  /* 0x00018000ff137b82 */ /* 0x000e220000000800 */
[-CC-:B-1----:R-:W-:Y:S02]  /*0e90*/  SHF.R.U64 R16, R12, R14.reuse, R5.reuse ;  /* 0x0000000e0c107219 */ /* 0x182fe40000001205 */
[----:B------:R-:W-:-:S05]  /*0ea0*/  SHF.R.U32.HI R5, RZ, R14, R5 ;  /* 0x0000000eff057219 */ /* 0x000fca0000011605 */
[----:B------:R-:W1:Y:S01]  /*0eb0*/  LDC R21, c[0x0][0x648] ;  /* 0x00019200ff157b82 */ /* 0x000e620000000800 */
[-CC-:B--2---:R-:W-:Y:S02]  /*0ec0*/  SHF.R.U64 R28, R16, R18.reuse, R5.reuse ;  /* 0x00000012101c7219 */ /* 0x184fe40000001205 */
[----:B------:R-:W-:-:S05]  /*0ed0*/  SHF.R.U32.HI R5, RZ, R18, R5 ;  /* 0x00000012ff057219 */ /* 0x000fca0000011605 */
[----:B------:R-:W2:Y:S01]  /*0ee0*/  LDC R23, c[0x0][0x638] ;  /* 0x00018e00ff177b82 */ /* 0x000ea20000000800 */
[-CC-:B---3--:R-:W-:Y:S02]  /*0ef0*/  SHF.R.U64 R18, R28, R22.reuse, R5.reuse ;  /* 0x000000161c127219 */ /* 0x188fe40000001205 */
[-C--:B------:R-:W-:Y:S02]  /*0f00*/  SHF.L.U32 R2, R13, R22.reuse, RZ ;  /* 0x000000160d027219 */ /* 0x080fe400000006ff */
[----:B------:R-:W-:Y:S01]  /*0f10*/  SHF.R.U32.HI R5, RZ, R22, R5 ;  /* 0x00000016ff057219 */ /* 0x000fe20000011605 */
[----:B------:R-:W-:Y:S01]  /*0f20*/  IMAD.MOV.U32 R4, RZ, RZ, R18 ;  /* 0x000000ffff047224 */ /* 0x000fe200078e0012 */
[----:B------:R-:W-:Y:S01]  /*0f30*/  LOP3.LUT R11, RZ, R2, RZ, 0x33, !PT ;  /* 0x00000002ff0b7212 */ /* 0x000fe200078e33ff */
[----:B------:R-:W3:Y:S01]  /*0f40*/  LDC R24, c[0x0][0x610] ;  /* 0x00018400ff187b82 */ /* 0x000ee20000000800 */
[----:B------:R-:W-:Y:S05]  /*0f50*/  @!P0 BRA `(.L_x_11) ;  /* 0x0000000000288947 */ /* 0x000fea0003800000 */
[----:B------:R-:W4:Y:S02]  /*0f60*/  LDC R15, c[0x0][0x64c] ;  /* 0x00019300ff0f7b82 */ /* 0x000f240000000800 */
[----:B----4-:R-:W-:-:S05]  /*0f70*/  IADD3 R15, P0, R18, R15, RZ ;  /* 0x0000000f120f7210 */ /* 0x010fca0007f1e0ff */
        /* <DEDUP_REMOVED lines=8> */
.L_x_11:
[----:B-1----:R-:W-:Y:S01]  /*1000*/  SHF.R.U64 R4, R4, R21, R5 ;  /* 0x0000001504047219 */ /* 0x002fe20000001205 */
[----:B0-----:R-:W-:Y:S01]  /*1010*/  VIADD R5, R19, 0xffffffff ;  /* 0xffffffff13057836 */ /* 0x001fe20000000000 */
[----:B------:R-:W-:Y:S01]  /*1020*/  SHF.L.U32 R2, R25, R22, RZ ;  /* 0x0000001619027219 */ /* 0x000fe200000006ff */
[----:B------:R-:W-:Y:S01]  /*1030*/  IMAD.MOV.U32 R14, RZ, RZ, 0x1 ;  /* 0x00000001ff0e7424 */ /* 0x000fe200078e00ff */
[----:B------:R-:W-:Y:S01]  /*1040*/  LOP3.LUT R11, R28, R11, RZ, 0xc0, !PT ;  /* 0x0000000b1c0b7212 */ /* 0x000fe200078ec0ff */
[----:B------:R-:W-:Y:S01]  /*1050*/  IMAD.MOV R12, RZ, RZ, -R4 ;  /* 0x000000ffff0c7224 */ /* 0x000fe200078e0a04 */
[----:B------:R-:W-:Y:S02]  /*1060*/  SEL R10, R10, R29, !P2 ;  /* 0x0000001d0a0a7207 */ /* 0x000fe40005000000 */
[----:B------:R-:W-:Y:S01]  /*1070*/  LOP3.LUT R5, R16, R5, RZ, 0xc0, !PT ;  /* 0x0000000510057212 */ /* 0x000fe200078ec0ff */
[----:B------:R-:W-:Y:S02]  /*1080*/  IMAD R11, R2, R4, R11 ;  /* 0x00000004020b7224 */ /* 0x000fe400078e020b */
[----:B--2---:R-:W-:-:S02]  /*1090*/  IMAD R2, R12, R23, R18 ;  /* 0x000000170c027224 */ /* 0x004fc400078e0212 */
[----:B---3--:R-:W-:Y:S02]  /*10a0*/  IMAD R10, R11, R24, R10 ;  /* 0x000000180b0a7224 */ /* 0x008fe400078e020a */
[----:B------:R-:W-:-:S05]  /*10b0*/  IMAD R5, R2, R19, R5 ;  /* 0x0000001302057224 */ /* 0x000fca00078e0205 */
[----:B------:R-:W-:Y:S02]  /*10c0*/  SEL R15, R5, R10, !P2 ;  /* 0x0000000a050f7207 */ /* 0x000fe40005000000 */
[----:B------:R-:W-:-:S07]  /*10d0*/  SEL R22, R10, R5, !P2 ;  /* 0x000000050a167207 */ /* 0x000fce0005000000 */
.L_x_9:
[----:B------:R-:W-:-:S08]  /*10e0*/  NOP ;  /* 0x0000000000007918 */ /* 0x000fd00000000000 */
[----:B------:R-:W0:Y:S02]  /*10f0*/  USETMAXREG.TRY_ALLOC.CTAPOOL UP0, 0xe8 ;  /* 0x000000e8000079c8 */ /* 0x000e240008000600 */
[----:B0-----:R-:W-:-:S13]  /*1100*/  PLOP3.LUT P0, PT, PT, PT, UP0, 0x80, 0x0 ;  /* 0x000000000000781c */ /* 0x001fda0003f0f008 */
[----:B------:R-:W-:Y:S05]  /*1110*/  @!P0 BRA `(.L_x_9) ;  /* 0xfffffffc00f08947 */ /* 0x000fea000383ffff */
[----:B------:R-:W-:Y:S01]  /*1120*/  ULDC.64 UR4, c[0x0][0x598] ;  /* 0x0001660000047ab9 */ /* 0x000fe20000000a00 */
[----:B------:R-:W-:Y:S01]  /*1130*/  ULDC.64 UR16, c[0x0][0x208] ;  /* 0x0000820000107ab9 */ /* 0x000fe20000000a00 */
[----:B------:R-:W-:-:S04]  /*1140*/  ISETP.NE.U32.AND P0, PT, RZ, UR4, PT ;  /* 0x00000004ff007c0c */ /* 0x000fc8000bf05070 */
[----:B------:R-:W-:-:S13]  /*1150*/  ISETP.NE.AND.EX P0, PT, RZ, UR5, PT, P0 ;  /* 0x00000005ff007c0c */ /* 0x000fda000bf05300 */
[----:B------:R-:W-:Y:S05]  /*1160*/  @!P0 BRA `(.L_x_12) ;  /* 0x00000000001c8947 */ /* 0x000fea0003800000 */
[----:B------:R-:W0:Y:S02]  /*1170*/  LDC.64 R4, c[0x0][0x598] ;  /* 0x00016600ff047b82 */ /* 0x000e240000000a00 */
[----:B0-----:R-:W2:Y:S02]  /*1180*/  LDG.E.64 R4, desc[UR16][R4.64] ;  /* 0x0000001004047981 */ /* 0x001ea4000c1e1b00 */
[----:B--2---:R-:W-:-:S04]  /*1190*/  ISETP.NE.U32.AND P0, PT, R4, RZ, PT ;  /* 0x000000ff0400720c */ /* 0x004fc80003f05070 */
[----:B------:R-:W-:-:S13]  /*11a0*/  ISETP.NE.AND.EX P0, PT, R5, RZ, PT, P0 ;  /* 0x000000ff0500720c */ /* 0x000fda0003f05300 */
[----:B------:R-:W-:Y:S05]  /*11b0*/  @!P0 BRA `(.L_x_12) ;  /* 0x0000000000088947 */ /* 0x000fea0003800000 */
[----:B------:R0:W5:Y:S01]  /*11c0*/  LD.E R2, desc[UR16][R4.64] ;  /* 0x0000001004027980 */ /* 0x000162000c101900 */
[----:B------:R-:W-:Y:S05]  /*11d0*/  BRA `(.L_x_13) ;  /* 0x0000000000207947 */ /* 0x000fea0003800000 */
.L_x_12:
[----:B------:R-:W-:Y:S02]  /*11e0*/  ULDC.64 UR4, c[0x0][0x588] ;  /* 0x0001620000047ab9 */ /* 0x000fe40000000a00 */
[----:B------:R-:W-:-:S04]  /*11f0*/  ISETP.NE.U32.AND P0, PT, RZ, UR4, PT ;  /* 0x00000004ff007c0c */ /* 0x000fc8000bf05070 */
[----:B------:R-:W-:-:S13]  /*1200*/  ISETP.NE.AND.EX P0, PT, RZ, UR5, PT, P0 ;  /* 0x00000005ff007c0c */ /* 0x000fda000bf05300 */
[----:B------:R-:W-:Y:S05]  /*1210*/  @!P0 BRA `(.L_x_14) ;  /* 0x00000000000c8947 */ /* 0x000fea0003800000 */
[----:B------:R-:W0:Y:S02]  /*1220*/  LDC.64 R4, c[0x0][0x588] ;  /* 0x00016200ff047b82 */ /* 0x000e240000000a00 */
[----:B0-----:R1:W5:Y:S01]  /*1230*/  LDG.E R2, desc[UR16][R4.64] ;  /* 0x0000001004027981 */ /* 0x001362000c1e1900 */
[----:B------:R-:W-:Y:S05]  /*1240*/  BRA `(.L_x_13) ;  /* 0x0000000000047947 */ /* 0x000fea0003800000 */
.L_x_14:
[----:B------:R-:W2:Y:S02]  /*1250*/  LDC R2, c[0x0][0x580] ;  /* 0x00016000ff027b82 */ /* 0x000ea40000000800 */
.L_x_13:
[----:B------:R-:W-:Y:S02]  /*1260*/  ULDC.64 UR4, c[0x0][0x5a0] ;  /* 0x0001680000047ab9 */ /* 0x000fe40000000a00 */
[----:B------:R-:W-:-:S04]  /*1270*/  ISETP.NE.U32.AND P0, PT, RZ, UR4, PT ;  /* 0x00000004ff007c0c */ /* 0x000fc8000bf05070 */
[----:B------:R-:W-:-:S13]  /*1280*/  ISETP.NE.AND.EX P0, PT, RZ, UR5, PT, P0 ;  /* 0x00000005ff007c0c */ /* 0x000fda000bf05300 */
[----:B------:R-:W-:Y:S05]  /*1290*/  @!P0 BRA `(.L_x_15) ;  /* 0x00000000001c8947 */ /* 0x000fea0003800000 */
[----:B01----:R-:W0:Y:S02]  /*12a0*/  LDC.64 R4, c[0x0][0x5a0] ;  /* 0x00016800ff047b82 */ /* 0x003e240000000a00 */
[----:B0-----:R-:W3:Y:S02]  /*12b0*/  LDG.E.64 R4, desc[UR16][R4.64] ;  /* 0x0000001004047981 */ /* 0x001ee4000c1e1b00 */
[----:B---3--:R-:W-:-:S04]  /*12c0*/  ISETP.NE.U32.AND P0, PT, R4, RZ, PT ;  /* 0x000000ff0400720c */ /* 0x008fc80003f05070 */
[----:B------:R-:W-:-:S13]  /*12d0*/  ISETP.NE.AND.EX P0, PT, R5, RZ, PT, P0 ;  /* 0x000000ff0500720c */ /* 0x000fda0003f05300 */
[----:B------:R-:W-:Y:S05]  /*12e0*/  @!P0 BRA `(.L_x_15) ;  /* 0x0000000000088947 */ /* 0x000fea0003800000 */
[----:B------:R0:W5:Y:S01]  /*12f0*/  LD.E R12, desc[UR16][R4.64] ;  /* 0x00000010040c7980 */ /* 0x000162000c101900 */
[----:B------:R-:W-:Y:S05]  /*1300*/  BRA `(.L_x_16) ;  /* 0x0000000000207947 */ /* 0x000fea0003800000 */
.L_x_15:
[----:B------:R-:W-:Y:S02]  /*1310*/  ULDC.64 UR4, c[0x0][0x590] ;  /* 0x0001640000047ab9 */ /* 0x000fe40000000a00 */
[----:B------:R-:W-:-:S04]  /*1320*/  ISETP.NE.U32.AND P0, PT, RZ, UR4, PT ;  /* 0x00000004ff007c0c */ /* 0x000fc8000bf05070 */
[----:B------:R-:W-:-:S13]  /*1330*/  ISETP.NE.AND.EX P0, PT, RZ, UR5, PT, P0 ;  /* 0x00000005ff007c0c */ /* 0x000fda000bf05300 */
[----:B------:R-:W-:Y:S05]  /*1340*/  @!P0 BRA `(.L_x_17) ;  /* 0x00000000000c8947 */ /* 0x000fea0003800000 */
[----:B------:R-:W3:Y:S02]  /*1350*/  LDC.64 R12, c[0x0][0x590] ;  /* 0x00016400ff0c7b82 */ /* 0x000ee40000000a00 */
[----:B---3--:R3:W5:Y:S01]  /*1360*/  LDG.E R12, desc[UR16][R12.64] ;  /* 0x000000100c0c7981 */ /* 0x008762000c1e1900 */
[----:B------:R-:W-:Y:S05]  /*1370*/  BRA `(.L_x_16) ;  /* 0x0000000000047947 */ /* 0x000fea0003800000 */
.L_x_17:
[----:B------:R-:W4:Y:S02]  /*1380*/  LDC R12, c[0x0][0x584] ;  /* 0x00016100ff0c7b82 */ /* 0x000f240000000800 */
.L_x_16:
[----:B------:R-:W-:-:S13]  /*1390*/  LOP3.LUT P0, RZ, R14, 0xff, RZ, 0xc0, !PT ;  /* 0x000000ff0eff7812 */ /* 0x000fda000780c0ff */
[----:B------:R-:W-:Y:S05]  /*13a0*/  @!P0 EXIT ;  /* 0x000000000000894d */ /* 0x000fea0003800000 */
[----:B------:R-:W-:Y:S01]  /*13b0*/  ULDC UR4, c[0x0][0x28c] ;  /* 0x0000a30000047ab9 */ /* 0x000fe20000000800 */
[----:B------:R-:W-:Y:S01]  /*13c0*/  LOP3.LUT R50, R6, 0x1, RZ, 0xfc, !PT ;  /* 0x0000000106327812 */ /* 0x000fe200078efcff */
[----:B------:R-:W-:-:S04]  /*13d0*/  UIADD3 UR4, UR4, 0x3f, URZ ;  /* 0x0000003f04047890 */ /* 0x000fc8000fffe03f */
[----:B------:R-:W-:-:S04]  /*13e0*/  USHF.R.S32.HI UR5, URZ, 0x1f, UR4 ;  /* 0x0000001f3f057899 */ /* 0x000fc80008011404 */
[----:B------:R-:W-:-:S03]  /*13f0*/  ULEA.HI UR5, UR5, UR4, URZ, 0x6 ;  /* 0x0000000405057291 */ /* 0x000fc6000f8f303f */
[----:B------:R-:W-:Y:S01]  /*1400*/  UMOV UR4, URZ ;  /* 0x0000003f00047c82 */ /* 0x000fe20008000000 */
[----:B------:R-:W-:-:S03]  /*1410*/  USHF.R.S32.HI UR9, URZ, 0x6, UR5 ;  /* 0x000000063f097899 */ /* 0x000fc60008011405 */
[----:B------:R-:W-:-:S09]  /*1420*/  UMOV UR5, URZ ;  /* 0x0000003f00057c82 */ /* 0x000fd20008000000 */
.L_x_76:
[----:B01----:R-:W-:Y:S01]  /*1430*/  LOP3.LUT R4, R0, 0x80, RZ, 0xc0, !PT ;  /* 0x0000008000047812 */ /* 0x003fe200078ec0ff */
[----:B------:R-:W0:Y:S01]  /*1440*/  S2UR UR13, SR_CgaCtaId ;  /* 0x00000000000d79c3 */ /* 0x000e220000008800 */
[----:B------:R-:W-:Y:S01]  /*1450*/  UMOV UR12, 0x400 ;  /* 0x00000400000c7882 */ /* 0x000fe20000000000 */
[----:B------:R-:W-:Y:S01]  /*1460*/  UMOV UR6, URZ ;  /* 0x0000003f00067c82 */ /* 0x000fe20008000000 */
[----:B------:R-:W-:Y:S01]  /*1470*/  SHF.R.U32.HI R4, RZ, 0x7, R4 ;  /* 0x00000007ff047819 */ /* 0x000fe20000011604 */
[----:B------:R-:W-:Y:S01]  /*1480*/  UMOV UR7, URZ ;  /* 0x0000003f00077c82 */ /* 0x000fe20008000000 */
[----:B------:R-:W-:Y:S01]  /*1490*/  UMOV UR18, UR5 ;  /* 0x0000000500127c82 */ /* 0x000fe20008000000 */
[----:B---3--:R-:W-:Y:S01]  /*14a0*/  IMAD.MOV.U32 R13, RZ, RZ, RZ ;  /* 0x000000ffff0d7224 */ /* 0x008fe200078e00ff */
[----:B------:R-:W-:Y:S01]  /*14b0*/  CS2R R18, SRZ ;  /* 0x0000000000127805 */ /* 0x000fe2000001ff00 */
[----:B------:R-:W1:Y:S01]  /*14c0*/  LDC R5, c[0x0][0x28c] ;  /* 0x0000a300ff057b82 */ /* 0x000e620000000800 */
[----:B------:R-:W3:Y:S01]  /*14d0*/  SHFL.IDX PT, R4, R4, RZ, 0x1f ;  /* 0x00001fff04047589 */ /* 0x000ee200000e0000 */
[----:B------:R-:W-:-:S02]  /*14e0*/  CS2R R20, SRZ ;  /* 0x0000000000147805 */ /* 0x000fc4000001ff00 */
[----:B------:R-:W-:Y:S01]  /*14f0*/  CS2R R42, SRZ ;  /* 0x00000000002a7805 */ /* 0x000fe2000001ff00 */
[----:B------:R-:W-:Y:S01]  /*1500*/  IMAD.MOV.U32 R40, RZ, RZ, RZ ;  /* 0x000000ffff287224 */ /* 0x000fe200078e00ff */
[----:B------:R-:W-:Y:S02]  /*1510*/  CS2R R44, SRZ ;  /* 0x00000000002c7805 */ /* 0x000fe4000001ff00 */
[----:B------:R-:W-:Y:S02]  /*1520*/  CS2R R46, SRZ ;  /* 0x00000000002e7805 */ /* 0x000fe4000001ff00 */
[----:B------:R-:W-:Y:S01]  /*1530*/  CS2R R48, SRZ ;  /* 0x0000000000307805 */ /* 0x000fe2000001ff00 */
[----:B------:R-:W-:Y:S01]  /*1540*/  IMAD.MOV.U32 R51, RZ, RZ, RZ ;  /* 0x000000ffff337224 */ /* 0x000fe200078e00ff */
[----:B------:R-:W-:Y:S01]  /*1550*/  CS2R R24, SRZ ;  /* 0x0000000000187805 */ /* 0x000fe2000001ff00 */
[----:B------:R-:W-:Y:S01]  /*1560*/  IMAD.MOV.U32 R53, RZ, RZ, RZ ;  /* 0x000000ffff357224 */ /* 0x000fe200078e00ff */
[----:B------:R-:W-:Y:S01]  /*1570*/  CS2R R26, SRZ ;  /* 0x00000000001a7805 */ /* 0x000fe2000001ff00 */
[----:B------:R-:W-:Y:S01]  /*1580*/  IMAD.U32 R14, RZ, RZ, UR4 ;  /* 0x00000004ff0e7e24 */ /* 0x000fe2000f8e00ff */
[----:B------:R-:W-:-:S02]  /*1590*/  CS2R R28, SRZ ;  /* 0x00000000001c7805 */ /* 0x000fc4000001ff00 */
[----:B------:R-:W-:Y:S02]  /*15a0*/  CS2R R30, SRZ ;  /* 0x00000000001e7805 */ /* 0x000fe4000001ff00 */
[----:B------:R-:W-:Y:S02]  /*15b0*/  CS2R R32, SRZ ;  /* 0x0000000000207805 */ /* 0x000fe4000001ff00 */
[----:B------:R-:W-:Y:S02]  /*15c0*/  CS2R R34, SRZ ;  /* 0x0000000000227805 */ /* 0x000fe4000001ff00 */
[----:B------:R-:W-:Y:S02]  /*15d0*/  CS2R R36, SRZ ;  /* 0x0000000000247805 */ /* 0x000fe4000001ff00 */
[----:B------:R-:W-:Y:S02]  /*15e0*/  CS2R R38, SRZ ;  /* 0x0000000000267805 */ /* 0x000fe4000001ff00 */
[----:B-1----:R-:W-:-:S02]  /*15f0*/  ISETP.GE.AND P0, PT, R5, 0x1, PT ;  /* 0x000000010500780c */ /* 0x002fc40003f06270 */
[----:B---3--:R-:W-:-:S13]  /*1600*/  R2UR UR8, R4 ;  /* 0x00000000040872ca */ /* 0x008fda00000e0000 */
[----:B------:R-:W-:-:S04]  /*1610*/  ULEA.HI UR10, UR8, UR8, URZ, 0x1 ;  /* 0x00000008080a7291 */ /* 0x000fc8000f8f083f */
[----:B------:R-:W-:Y:S02]  /*1620*/  ULOP3.LUT UR11, UR10, 0xffffe, URZ, 0xc0, !UPT ;  /* 0x000ffffe0a0b7892 */ /* 0x000fe4000f8ec03f */
[----:B0-----:R-:W-:Y:S02]  /*1630*/  ULEA UR10, UR13, UR12, 0x18 ;  /* 0x0000000c0d0a7291 */ /* 0x001fe4000f8ec03f */
[----:B------:R-:W-:-:S03]  /*1640*/  UIADD3 UR11, UR8, -UR11, URZ ;  /* 0x8000000b080b7290 */ /* 0x000fc6000fffe03f */
[----:B------:R-:W-:Y:S01]  /*1650*/  UMOV UR8, URZ ;  /* 0x0000003f00087c82 */ /* 0x000fe20008000000 */
[----:B------:R-:W-:-:S04]  /*1660*/  ULEA UR11, UR11, UR10, 0xc ;  /* 0x0000000a0b0b7291 */ /* 0x000fc8000f8e603f */
[----:B------:R-:W-:-:S04]  /*1670*/  UIADD3 UR11, UR11, 0x280, URZ ;  /* 0x000002800b0b7890 */ /* 0x000fc8000fffe03f */
[----:B------:R-:W-:-:S04]  /*1680*/  USHF.R.U32.HI UR11, URZ, 0x4, UR11 ;  /* 0x000000043f0b7899 */ /* 0x000fc8000801160b */
[----:B------:R-:W-:Y:S01]  /*1690*/  ULOP3.LUT UR11, UR11, 0x3fff, URZ, 0xc0, !UPT ;  /* 0x00003fff0b0b7892 */ /* 0x000fe2000f8ec03f */
[----:B------:R-:W-:Y:S11]  /*16a0*/  @!P0 BRA `(.L_x_18) ;  /* 0x0000000400148947 */ /* 0x000ff60003800000 */
[----:B------:R-:W-:-:S13]  /*16b0*/  ISETP.NE.AND P1, PT, R50, 0x3, PT ;  /* 0x000000033200780c */ /* 0x000fda0003f25270 */
[----:B------:R-:W-:Y:S05]  /*16c0*/  @!P1 BRA `(.L_x_19) ;  /* 0x0000000000049947 */ /* 0x000fea0003800000 */
[----:B------:R-:W-:Y:S01]  /*16d0*/  BPT.TRAP 0x1 ;  /* 0x000000040000795c */ /* 0x000fe20000300000 */
.L_x_19:
[----:B------:R-:W-:Y:S01]  /*16e0*/  ULEA UR6, UR5, UR10, 0x3 ;  /* 0x0000000a05067291 */ /* 0x000fe2000f8e183f */
[----:B------:R-:W-:-:S05]  /*16f0*/  IMAD.U32 R4, RZ, RZ, UR4 ;  /* 0x00000004ff047e24 */ /* 0x000fca000f8e00ff */
[----:B------:R-:W-:-:S04]  /*1700*/  SHF.L.U32 R4, R4, 0x1f, RZ ;  /* 0x0000001f04047819 */ /* 0x000fc800000006ff */
[----:B------:R0:W1:Y:S01]  /*1710*/  SYNCS.PHASECHK.TRANS64.TRYWAIT P0, [UR6], R4 ;  /* 0x00000004ff0075a7 */ /* 0x0000620008000146 */
[----:B------:R-:W-:Y:S05]  /*1720*/  @!P1 BRA `(.L_x_20) ;  /* 0x0000000000049947 */ /* 0x000fea0003800000 */
[----:B------:R-:W-:Y:S01]  /*1730*/  BPT.TRAP 0x1 ;  /* 0x000000040000795c */ /* 0x000fe20000300000 */
.L_x_20:
[----:B-1----:R-:W-:Y:S05]  /*1740*/  @P0 BRA `(.L_x_21) ;  /* 0x0000000000080947 */ /* 0x002fea0003800000 */
[----:B------:R-:W1:Y:S02]  /*1750*/  SYNCS.PHASECHK.TRANS64.TRYWAIT P0, [UR6], R4 ;  /* 0x00000004ff0075a7 */ /* 0x000e640008000146 */
[----:B-1----:R-:W-:Y:S05]  /*1760*/  @!P0 BRA `(.L_x_22) ;  /* 0x00000048002c8947 */ /* 0x002fea0003800000 */
.L_x_21:
[----:B------:R-:W-:Y:S01]  /*1770*/  UIADD3 UR6, UR10, 0x2c280, URZ ;  /* 0x0002c2800a067890 */ /* 0x000fe2000fffe03f */
[----:B------:R-:W-:Y:S01]  /*1780*/  WARPGROUP.ARRIVE ;  /* 0x00000000000079c5 */ /* 0x000fe20000000000 */
[----:B------:R-:W-:Y:S01]  /*1790*/  ULOP3.LUT UR12, UR11, 0x10000, URZ, 0xfc, !UPT ;  /* 0x000100000b0c7892 */ /* 0x000fe2000f8efc3f */
[----:B------:R-:W-:Y:S01]  /*17a0*/  IMAD.MOV.U32 R13, RZ, RZ, RZ ;  /* 0x000000ffff0d7224 */ /* 0x000fe200078e00ff */
[----:B------:R-:W-:Y:S01]  /*17b0*/  USHF.R.U32.HI UR6, URZ, 0x4, UR6 ;  /* 0x000000043f067899 */ /* 0x000fe20008011606 */
[----:B------:R-:W-:Y:S01]  /*17c0*/  CS2R R18, SRZ ;  /* 0x0000000000127805 */ /* 0x000fe2000001ff00 */
[----:B------:R-:W-:Y:S01]  /*17d0*/  ULEA UR12, UR5, UR12, 0x9 ;  /* 0x0000000c050c7291 */ /* 0x000fe2000f8e483f */
[----:B------:R-:W-:Y:S01]  /*17e0*/  CS2R R20, SRZ ;  /* 0x0000000000147805 */ /* 0x000fe2000001ff00 */
[----:B------:R-:W-:Y:S01]  /*17f0*/  ULOP3.LUT UR6, UR6, 0x3fff, URZ, 0xc0, !UPT ;  /* 0x00003fff06067892 */ /* 0x000fe2000f8ec03f */
[----:B------:R-:W-:Y:S01]  /*1800*/  CS2R R42, SRZ ;  /* 0x00000000002a7805 */ /* 0x000fe2000001ff00 */
[----:B------:R-:W-:Y:S01]  /*1810*/  UMOV UR13, 0x80000020 ;  /* 0x80000020000d7882 */ /* 0x000fe20000000000 */
[----:B------:R-:W-:Y:S01]  /*1820*/  UMOV UR15, 0x80000020 ;  /* 0x80000020000f7882 */ /* 0x000fe20000000000 */
[----:B------:R-:W-:Y:S01]  /*1830*/  ULOP3.LUT UR6, UR6, 0x10000, URZ, 0xfc, !UPT ;  /* 0x0001000006067892 */ /* 0x000fe2000f8efc3f */
[----:B------:R-:W-:Y:S01]  /*1840*/  IMAD.MOV.U32 R40, RZ, RZ, RZ ;  /* 0x000000ffff287224 */ /* 0x000fe200078e00ff */
[----:B------:R-:W-:Y:S01]  /*1850*/  ULDC UR7, c[0x0][0x50c] ;  /* 0x0001430000077ab9 */ /* 0x000fe20000000800 */
[----:B------:R-:W-:Y:S01]  /*1860*/  CS2R R44, SRZ ;  /* 0x00000000002c7805 */ /* 0x000fe2000001ff00 */
[----:B------:R-:W-:Y:S01]  /*1870*/  ULEA UR14, UR5, UR6, 0x7 ;  /* 0x00000006050e7291 */ /* 0x000fe2000f8e383f */
[----:B------:R-:W-:Y:S01]  /*1880*/  CS2R R46, SRZ ;  /* 0x00000000002e7805 */ /* 0x000fe2000001ff00 */
[----:B------:R-:W-:Y:S01]  /*1890*/  UISETP.NE.AND UP0, UPT, UR7, 0x2, UPT ;  /* 0x000000020700788c */ /* 0x000fe2000bf05270 */
[----:B------:R-:W-:Y:S01]  /*18a0*/  CS2R R48, SRZ ;  /* 0x0000000000307805 */ /* 0x000fe2000001ff00 */
[----:B------:R-:W-:Y:S01]  /*18b0*/  UMOV UR6, 0x2 ;  /* 0x0000000200067882 */ /* 0x000fe20000000000 */
[----:B------:R-:W-:Y:S01]  /*18c0*/  IMAD.MOV.U32 R51, RZ, RZ, RZ ;  /* 0x000000ffff337224 */ /* 0x000fe200078e00ff */
[----:B------:R-:W-:Y:S01]  /*18d0*/  USEL UR7, URZ, 0x1, UP0 ;  /* 0x000000013f077887 */ /* 0x000fe20008000000 */
[----:B------:R-:W-:-:S02]  /*18e0*/  IMAD.MOV.U32 R53, RZ, RZ, RZ ;  /* 0x000000ffff357224 */ /* 0x000fc400078e00ff */
[----:B------:R-:W-:Y:S01]  /*18f0*/  QGMMA.64x32x32.F32.E4M3.E4M3 R24, gdesc[UR12], RZ, !UPT ;  /* 0x006000000c1879f3 */ /* 0x000fe2000c7008ff */
[----:B------:R-:W-:Y:S02]  /*1900*/  UIADD3 UR12, UR12, 0x2, URZ ;  /* 0x000000020c0c7890 */ /* 0x000fe4000fffe03f */
[----:B------:R-:W-:Y:S01]  /*1910*/  ISETP.NE.AND P0, PT, RZ, UR7, PT ;  /* 0x00000007ff007c0c */ /* 0x000fe2000bf05270 */
[----:B------:R-:W-:Y:S01]  /*1920*/  UIADD3 UR14, UR14, 0x2, URZ ;  /* 0x000000020e0e7890 */ /* 0x000fe2000fffe03f */
[----:B------:R-:W-:Y:S01]  /*1930*/  UMOV UR13, 0x80000020 ;  /* 0x80000020000d7882 */ /* 0x000fe20000000000 */
[----:B------:R-:W-:-:S07]  /*1940*/  UMOV UR15, 0x80000020 ;  /* 0x80000020000f7882 */ /* 0x000fce0000000000 */
[----:B------:R-:W-:Y:S03]  /*1950*/  QGMMA.64x32x32.F32.E4M3.E4M3 R24, gdesc[UR12], R24, gsb0 ;  /* 0x006000000c1879f3 */ /* 0x000fe60008000818 */
[----:B------:R-:W-:Y:S05]  /*1960*/  @!P0 BRA `(.L_x_23) ;  /* 0x0000000000488947 */ /* 0x000fea0003800000 */
[----:B------:R-:W-:Y:S02]  /*1970*/  WARPGROUP.DEPBAR.LE gsb0, 0x0 ;  /* 0x00008000000079c5 */ /* 0x000fe40000010000 */
[----:B------:R-:W-:-:S01]  /*1980*/  FADD R53, RZ, R24 ;  /* 0x00000018ff357221 */ /* 0x000fc20000000000 */
[----:B------:R-:W-:Y:S01]  /*1990*/  FADD R48, RZ, R25 ;  /* 0x00000019ff307221 */ /* 0x000fe20000000000 */
        /* <DEDUP_REMOVED lines=14> */
[----:B------:R-:W-:-:S06]  /*1a80*/  UMOV UR6, URZ ;  /* 0x0000003f00067c82 */ /* 0x000fcc0008000000 */
.L_x_23:
[----:B------:R-:W-:-:S04]  /*1a90*/  UIADD3 UR18, UR5, 0x1, URZ ;  /* 0x0000000105127890 */ /* 0x000fc8000fffe03f */
[----:B------:R-:W-:-:S04]  /*1aa0*/  UISETP.NE.AND UP0, UPT, UR18, 0x16, UPT ;  /* 0x000000161200788c */ /* 0x000fc8000bf05270 */
[----:B------:R-:W-:Y:S02]  /*1ab0*/  USEL UR8, URZ, 0x1, UP0 ;  /* 0x000000013f087887 */ /* 0x000fe40008000000 */
[----:B------:R-:W-:Y:S02]  /*1ac0*/  USEL UR18, UR18, URZ, UP0 ;  /* 0x0000003f12127287 */ /* 0x000fe40008000000 */
[----:B------:R-:W-:-:S06]  /*1ad0*/  ULOP3.LUT UR8, UR4, UR8, URZ, 0x3c, !UPT ;  /* 0x0000000804087292 */ /* 0x000fcc000f8e3c3f */
[----:B------:R-:W-:Y:S01]  /*1ae0*/  IMAD.U32 R14, RZ, RZ, UR8 ;  /* 0x00000008ff0e7e24 */ /* 0x000fe2000f8e00ff */
[----:B------:R-:W-:-:S06]  /*1af0*/  UMOV UR8, 0x1 ;  /* 0x0000000100087882 */ /* 0x000fcc0000000000 */
.L_x_18:
[----:B------:R-:W-:-:S04]  /*1b00*/  UISETP.LT.AND UP0, UPT, UR9, 0x1, UPT ;  /* 0x000000010900788c */ /* 0x000fc8000bf01270 */
[----:B------:R-:W-:-:S04]  /*1b10*/  USEL UR12, UR9, 0x1, UP0 ;  /* 0x00000001090c7887 */ /* 0x000fc80008000000 */
[----:B------:R-:W-:-:S04]  /*1b20*/  UIADD3 UR12, UR9, -UR12, URZ ;  /* 0x8000000c090c7290 */ /* 0x000fc8000fffe03f */
[----:B------:R-:W-:-:S06]  /*1b30*/  UISETP.GE.AND UP0, UPT, UR12, 0x1, UPT ;  /* 0x000000010c00788c */ /* 0x000fcc000bf06270 */
[----:B------:R-:W-:-:S13]  /*1b40*/  PLOP3.LUT P0, PT, PT, PT, UP0, 0x80, 0x0 ;  /* 0x000000000000781c */ /* 0x000fda0003f0f008 */
[----:B------:R-:W-:Y:S05]  /*1b50*/  @!P0 BRA `(.L_x_24) ;  /* 0x0000000400488947 */ /* 0x000fea0003800000 */
[----:B01----:R-:W-:Y:S01]  /*1b60*/  IMAD.U32 R4, RZ, RZ, UR12 ;  /* 0x0000000cff047e24 */ /* 0x003fe2000f8e00ff */
[----:B------:R-:W-:Y:S01]  /*1b70*/  ULDC UR19, c[0x0][0x50c] ;  /* 0x0001430000137ab9 */ /* 0x000fe20000000800 */
[----:B------:R-:W-:-:S07]  /*1b80*/  IMAD.U32 R5, RZ, RZ, UR5 ;  /* 0x00000005ff057e24 */ /* 0x000fce000f8e00ff */
.L_x_32:
[----:B------:R-:W-:-:S13]  /*1b90*/  ISETP.NE.AND P1, PT, R50, 0x3, PT ;  /* 0x000000033200780c */ /* 0x000fda0003f25270 */
[----:B------:R-:W-:Y:S05]  /*1ba0*/  @!P1 BRA `(.L_x_25) ;  /* 0x0000000000049947 */ /* 0x000fea0003800000 */
[----:B------:R-:W-:Y:S01]  /*1bb0*/  BPT.TRAP 0x1 ;  /* 0x000000040000795c */ /* 0x000fe20000300000 */
.L_x_25:
[----:B------:R-:W0:Y:S01]  /*1bc0*/  S2UR UR12, SR_CgaCtaId ;  /* 0x00000000000c79c3 */ /* 0x000e220000008800 */
[----:B------:R-:W-:Y:S01]  /*1bd0*/  UMOV UR10, 0x400 ;  /* 0x00000400000a7882 */ /* 0x000fe20000000000 */
[----:B------:R-:W-:Y:S01]  /*1be0*/  SHF.L.U32 R10, R14, 0x1f, RZ ;  /* 0x0000001f0e0a7819 */ /* 0x000fe200000006ff */
[----:B0-----:R-:W-:-:S04]  /*1bf0*/  ULEA UR10, UR12, UR10, 0x18 ;  /* 0x0000000a0c0a7291 */ /* 0x001fc8000f8ec03f */
[----:B------:R-:W-:-:S09]  /*1c00*/  ULEA UR12, UR18, UR10, 0x3 ;  /* 0x0000000a120c7291 */ /* 0x000fd2000f8e183f */
[----:B------:R0:W1:Y:S01]  /*1c10*/  SYNCS.PHASECHK.TRANS64.TRYWAIT P0, [UR12], R10 ;  /* 0x0000000aff0075a7 */ /* 0x000062000800014c */
[----:B------:R-:W-:Y:S05]  /*1c20*/  @!P1 BRA `(.L_x_26) ;  /* 0x0000000000049947 */ /* 0x000fea0003800000 */
[----:B------:R-:W-:Y:S01]  /*1c30*/  BPT.TRAP 0x1 ;  /* 0x000000040000795c */ /* 0x000fe20000300000 */
.L_x_26:
[----:B-1----:R-:W-:Y:S05]  /*1c40*/  @P0 BRA `(.L_x_27) ;  /* 0x0000000000080947 */ /* 0x002fea0003800000 */
[----:B------:R-:W1:Y:S02]  /*1c50*/  SYNCS.PHASECHK.TRANS64.TRYWAIT P0, [UR12], R10 ;  /* 0x0000000aff0075a7 */ /* 0x000e64000800014c */
[----:B-1----:R-:W-:Y:S05]  /*1c60*/  @!P0 BRA `(.L_x_28) ;  /* 0x0000004400048947 */ /* 0x002fea0003800000 */
.L_x_27:
[----:B------:R-:W-:Y:S01]  /*1c70*/  UIADD3 UR12, UR10, 0x2c280, URZ ;  /* 0x0002c2800a0c7890 */ /* 0x000fe2000fffe03f */
[----:B------:R-:W-:Y:S01]  /*1c80*/  WARPGROUP.ARRIVE ;  /* 0x00000000000079c5 */ /* 0x000fe20000000000 */
[----:B------:R-:W-:Y:S02]  /*1c90*/  UISETP.NE.AND UP0, UPT, UR7, URZ, UPT ;  /* 0x0000003f0700728c */ /* 0x000fe4000bf05270 */
[----:B------:R-:W-:Y:S02]  /*1ca0*/  USHF.R.U32.HI UR12, URZ, 0x4, UR12 ;  /* 0x000000043f0c7899 */ /* 0x000fe4000801160c */
[----:B------:R-:W-:Y:S02]  /*1cb0*/  USEL UR8, UR8, URZ, !UP0 ;  /* 0x0000003f08087287 */ /* 0x000fe4000c000000 */
[----:B------:R-:W-:Y:S02]  /*1cc0*/  ULOP3.LUT UR7, UR12, 0x3fff, URZ, 0xc0, !UPT ;  /* 0x00003fff0c077892 */ /* 0x000fe4000f8ec03f */
[----:B------:R-:W-:-:S02]  /*1cd0*/  ULOP3.LUT UR12, UR11, 0x10000, URZ, 0xfc, !UPT ;  /* 0x000100000b0c7892 */ /* 0x000fc4000f8efc3f */
[----:B------:R-:W-:Y:S02]  /*1ce0*/  ULOP3.LUT UR7, UR7, 0x10000, URZ, 0xfc, !UPT ;  /* 0x0001000007077892 */ /* 0x000fe4000f8efc3f */
[----:B------:R-:W-:Y:S02]  /*1cf0*/  UISETP.NE.U32.AND UP0, UPT, UR8, URZ, UPT ;  /* 0x0000003f0800728c */ /* 0x000fe4000bf05070 */
[----:B------:R-:W-:Y:S02]  /*1d00*/  ULEA UR12, UR18, UR12, 0x9 ;  /* 0x0000000c120c7291 */ /* 0x000fe4000f8e483f */
[----:B------:R-:W-:Y:S01]  /*1d10*/  ULEA UR14, UR18, UR7, 0x7 ;  /* 0x00000007120e7291 */ /* 0x000fe2000f8e383f */
[----:B------:R-:W-:Y:S01]  /*1d20*/  UMOV UR13, 0x80000020 ;  /* 0x80000020000d7882 */ /* 0x000fe20000000000 */
[----:B------:R-:W-:Y:S01]  /*1d30*/  UMOV UR15, 0x80000020 ;  /* 0x80000020000f7882 */ /* 0x000fe20000000000 */
[----:B------:R-:W-:-:S06]  /*1d40*/  UIADD3 UR6, UR6, 0x2, URZ ;  /* 0x0000000206067890 */ /* 0x000fcc000fffe03f */
[----:B------:R-:W-:Y:S01]  /*1d50*/  QGMMA.64x32x32.F32.E4M3.E4M3 R24, gdesc[UR12], R24, UP0 ;  /* 0x006000000c1879f3 */ /* 0x000fe2000bf00818 */
[----:B------:R-:W-:Y:S02]  /*1d60*/  UIADD3 UR12, UR12, 0x2, URZ ;  /* 0x000000020c0c7890 */ /* 0x000fe4000fffe03f */
[----:B------:R-:W-:Y:S01]  /*1d70*/  UIADD3 UR14, UR14, 0x2, URZ ;  /* 0x000000020e0e7890 */ /* 0x000fe2000fffe03f */
[----:B------:R-:W-:Y:S01]  /*1d80*/  UMOV UR13, 0x80000020 ;  /* 0x80000020000d7882 */ /* 0x000fe20000000000 */
[----:B------:R-:W-:Y:S01]  /*1d90*/  UMOV UR15, 0x80000020 ;  /* 0x80000020000f7882 */ /* 0x000fe20000000000 */
[----:B------:R-:W-:-:S04]  /*1da0*/  UISETP.NE.AND UP0, UPT, UR6, UR19, UPT ;  /* 0x000000130600728c */ /* 0x000fc8000bf05270 */
[----:B------:R-:W-:-:S06]  /*1db0*/  USEL UR7, URZ, 0x1, UP0 ;  /* 0x000000013f077887 */ /* 0x000fcc0008000000 */
[----:B------:R-:W-:Y:S01]  /*1dc0*/  ISETP.NE.AND P0, PT, RZ, UR7, PT ;  /* 0x00000007ff007c0c */ /* 0x000fe2000bf05270 */
[----:B------:R-:W-:Y:S03]  /*1dd0*/  QGMMA.64x32x32.F32.E4M3.E4M3 R24, gdesc[UR12], R24, gsb0 ;  /* 0x006000000c1879f3 */ /* 0x000fe60008000818 */
[----:B------:R-:W-:-:S09]  /*1de0*/  WARPGROUP.DEPBAR.LE gsb0, 0x1 ;  /* 0x00008000000079c5 */ /* 0x000fd20000010100 */
[----:B------:R-:W-:Y:S05]  /*1df0*/  @!P0 BRA `(.L_x_29) ;  /* 0x0000000000488947 */ /* 0x000fea0003800000 */
[----:B------:R-:W-:Y:S02]  /*1e00*/  WARPGROUP.DEPBAR.LE gsb0, 0x0 ;  /* 0x00008000000079c5 */ /* 0x000fe40000010000 */
[----:B------:R-:W-:-:S01]  /*1e10*/  FADD R53, R24, R53 ;  /* 0x0000003518357221 */ /* 0x000fc20000000000 */
[----:B------:R-:W-:Y:S01]  /*1e20*/  FADD R48, R25, R48 ;  /* 0x0000003019307221 */ /* 0x000fe20000000000 */
        /* <DEDUP_REMOVED lines=14> */
[----:B------:R-:W-:-:S06]  /*1f10*/  UMOV UR6, URZ ;  /* 0x0000003f00067c82 */ /* 0x000fcc0008000000 */
.L_x_29:
[----:B------:R-:W-:Y:S05]  /*1f20*/  @!P1 BRA `(.L_x_30) ;  /* 0x0000000000049947 */ /* 0x000fea0003800000 */
[----:B------:R-:W-:Y:S01]  /*1f30*/  BPT.TRAP 0x1 ;  /* 0x000000040000795c */ /* 0x000fe20000300000 */
.L_x_30:
[----:B------:R-:W-:-:S13]  /*1f40*/  ISETP.NE.AND P0, PT, R7, RZ, PT ;  /* 0x000000ff0700720c */ /* 0x000fda0003f05270 */
[----:B01----:R-:W-:-:S05]  /*1f50*/  @P0 LEA R10, R5, UR10, 0x3 ;  /* 0x0000000a050a0c11 */ /* 0x003fca000f8e18ff */
[----:B------:R-:W-:-:S05]  /*1f60*/  @P0 VIADD R10, R10, 0xb0 ;  /* 0x000000b00a0a0836 */ /* 0x000fca0000000000 */
[----:B------:R-:W-:-:S04]  /*1f70*/  @P0 PRMT R10, R3, 0x654, R10 ;  /* 0x00000654030a0816 */ /* 0x000fc8000000000a */
[----:B------:R0:W-:Y:S01]  /*1f80*/  @P0 SYNCS.ARRIVE.TRANS64.RED.A1T0 RZ, [R10+URZ], RZ ;  /* 0x000000ff0aff09a7 */ /* 0x0001e2000810043f */
[----:B------:R-:W-:-:S13]  /*1f90*/  ISETP.GT.U32.AND P0, PT, R6, 0x1, PT ;  /* 0x000000010600780c */ /* 0x000fda0003f04070 */
[----:B0-----:R-:W-:Y:S05]  /*1fa0*/  @P0 BRA `(.L_x_31) ;  /* 0x0000000000040947 */ /* 0x001fea0003800000 */
[----:B------:R-:W-:Y:S01]  /*1fb0*/  BPT.TRAP 0x1 ;  /* 0x000000040000795c */ /* 0x000fe20000300000 */
.L_x_31:
[----:B------:R-:W-:Y:S01]  /*1fc0*/  UIADD3 UR18, UR18, 0x1, URZ ;  /* 0x0000000112127890 */ /* 0x000fe2000fffe03f */
[C---:B------:R-:W-:Y:S01]  /*1fd0*/  ISETP.GT.AND P1, PT, R4.reuse, 0x1, PT ;  /* 0x000000010400780c */ /* 0x040fe20003f24270 */
[----:B------:R-:W-:Y:S02]  /*1fe0*/  VIADD R5, R5, 0x1 ;  /* 0x0000000105057836 */ /* 0x000fe40000000000 */
[----:B------:R-:W-:Y:S01]  /*1ff0*/  UISETP.NE.AND UP0, UPT, UR18, 0x16, UPT ;  /* 0x000000161200788c */ /* 0x000fe2000bf05270 */
[----:B------:R-:W-:Y:S02]  /*2000*/  VIADD R4, R4, 0xffffffff ;  /* 0xffffffff04047836 */ /* 0x000fe40000000000 */
[C---:B------:R-:W-:Y:S01]  /*2010*/  ISETP.NE.AND P0, PT, R5.reuse, 0x16, PT ;  /* 0x000000160500780c */ /* 0x040fe20003f05270 */
[----:B------:R-:W-:Y:S02]  /*2020*/  USEL UR8, URZ, 0x1, UP0 ;  /* 0x000000013f087887 */ /* 0x000fe40008000000 */
[----:B------:R-:W-:Y:S01]  /*2030*/  USEL UR18, UR18, URZ, UP0 ;  /* 0x0000003f12127287 */ /* 0x000fe20008000000 */
[----:B------:R-:W-:-:S03]  /*2040*/  SEL R5, R5, RZ, P0 ;  /* 0x000000ff05057207 */ /* 0x000fc60000000000 */
[----:B------:R-:W-:Y:S01]  /*2050*/  LOP3.LUT R14, R14, UR8, RZ, 0x3c, !PT ;  /* 0x000000080e0e7c12 */ /* 0x000fe2000f8e3cff */
[----:B------:R-:W-:Y:S01]  /*2060*/  UMOV UR8, 0x1 ;  /* 0x0000000100087882 */ /* 0x000fe20000000000 */
[----:B------:R-:W-:Y:S06]  /*2070*/  @P1 BRA `(.L_x_32) ;  /* 0xfffffff800c41947 */ /* 0x000fec000383ffff */
.L_x_24:
[----:B------:R-:W-:Y:S01]  /*2080*/  UISETP.NE.AND UP0, UPT, UR6, URZ, UPT ;  /* 0x0000003f0600728c */ /* 0x000fe2000bf05270 */
[----:B01----:R-:W0:Y:S03]  /*2090*/  LDC R4, c[0x0][0x28c] ;  /* 0x0000a300ff047b82 */ /* 0x003e260000000800 */
[----:B------:R-:W-:-:S06]  /*20a0*/  USEL UR6, URZ, 0x1, !UP0 ;  /* 0x000000013f067887 */ /* 0x000fcc000c000000 */
[----:B------:R-:W-:Y:S02]  /*20b0*/  ISETP.NE.AND P0, PT, RZ, UR6, PT ;  /* 0x00000006ff007c0c */ /* 0x000fe4000bf05270 */
[----:B0-----:R-:W-:-:S11]  /*20c0*/  ISETP.GE.AND P1, PT, R4, 0x1, PT ;  /* 0x000000010400780c */ /* 0x001fd60003f26270 */
[----:B------:R-:W-:Y:S05]  /*20d0*/  @!P0 BRA `(.L_x_33) ;  /* 0x0000000000448947 */ /* 0x000fea0003800000 */
[----:B------:R-:W-:Y:S02]  /*20e0*/  WARPGROUP.DEPBAR.LE gsb0, 0x0 ;  /* 0x00008000000079c5 */ /* 0x000fe40000010000 */
[----:B------:R-:W-:Y:S01]  /*20f0*/  FADD R53, R24, R53 ;  /* 0x0000003518357221 */ /* 0x000fe20000000000 */
        /* <DEDUP_REMOVED lines=14> */
[----:B------:R-:W-:-:S07]  /*21e0*/  FADD R13, R13, R39 ;  /* 0x000000270d0d7221 */ /* 0x000fce0000000000 */
.L_x_33:
[----:B------:R-:W-:Y:S02]  /*21f0*/  WARPGROUP.DEPBAR.LE gsb0, 0x0 ;  /* 0x00008000000079c5 */ /* 0x000fe40000010000 */
[----:B------:R-:W-:Y:S05]  /*2200*/  @!P1 BRA `(.L_x_34) ;  /* 0x0000000000549947 */ /* 0x000fea0003800000 */
[----:B------:R-:W-:-:S13]  /*2210*/  ISETP.NE.AND P0, PT, R50, 0x3, PT ;  /* 0x000000033200780c */ /* 0x000fda0003f05270 */
[----:B------:R-:W-:Y:S05]  /*2220*/  @!P0 BRA `(.L_x_35) ;  /* 0x0000000000048947 */ /* 0x000fea0003800000 */
[----:B------:R-:W-:Y:S01]  /*2230*/  BPT.TRAP 0x1 ;  /* 0x000000040000795c */ /* 0x000fe20000300000 */
.L_x_35:
[----:B------:R-:W-:Y:S01]  /*2240*/  ISETP.NE.AND P0, PT, R7, RZ, PT ;  /* 0x000000ff0700720c */ /* 0x000fe20003f05270 */
[----:B------:R-:W-:Y:S01]  /*2250*/  BSSY B0, `(.L_x_36) ;  /* 0x000000e000007945 */ /* 0x000fe20003800000 */
[----:B------:R-:W-:-:S11]  /*2260*/  ISETP.GT.U32.AND P1, PT, R6, 0x1, PT ;  /* 0x000000010600780c */ /* 0x000fd60003f24070 */
[----:B------:R-:W-:Y:S05]  /*2270*/  @!P0 BRA `(.L_x_37) ;  /* 0x00000000002c8947 */ /* 0x000fea0003800000 */
[----:B------:R-:W-:-:S04]  /*2280*/  UISETP.LT.AND UP0, UPT, UR9, 0x1, UPT ;  /* 0x000000010900788c */ /* 0x000fc8000bf01270 */
[----:B------:R-:W-:-:S04]  /*2290*/  USEL UR8, UR9, 0x1, UP0 ;  /* 0x0000000109087887 */ /* 0x000fc80008000000 */
[----:B------:R-:W-:-:S04]  /*22a0*/  UIADD3 UR8, UR5, UR9, -UR8 ;  /* 0x0000000905087290 */ /* 0x000fc8000fffe808 */
[----:B------:R-:W-:-:S04]  /*22b0*/  UIMAD.WIDE.U32 UR6, UR8, -0x45d1745d, URZ ;  /* 0xba2e8ba3080678a5 */ /* 0x000fc8000f8e003f */
[----:B------:R-:W-:-:S04]  /*22c0*/  USHF.R.U32.HI UR6, URZ, 0x4, UR7 ;  /* 0x000000043f067899 */ /* 0x000fc80008011607 */
[----:B------:R-:W-:-:S04]  /*22d0*/  UIMAD UR8, UR6, -0x16, UR8 ;  /* 0xffffffea060878a4 */ /* 0x000fc8000f8e0208 */
[----:B------:R-:W-:-:S04]  /*22e0*/  ULEA UR8, UR8, UR10, 0x3 ;  /* 0x0000000a08087291 */ /* 0x000fc8000f8e183f */
[----:B------:R-:W-:-:S06]  /*22f0*/  UIADD3 UR8, UR8, 0xb0, URZ ;  /* 0x000000b008087890 */ /* 0x000fcc000fffe03f */
[----:B------:R-:W-:-:S05]  /*2300*/  IMAD.U32 R4, RZ, RZ, UR8 ;  /* 0x00000008ff047e24 */ /* 0x000fca000f8e00ff */
[----:B------:R-:W-:-:S04]  /*2310*/  PRMT R4, R3, 0x654, R4 ;  /* 0x0000065403047816 */ /* 0x000fc80000000004 */
[----:B------:R0:W-:Y:S03]  /*2320*/  SYNCS.ARRIVE.TRANS64.RED.A1T0 RZ, [R4+URZ], RZ ;  /* 0x000000ff04ff79a7 */ /* 0x0001e6000810043f */
.L_x_37:
[----:B------:R-:W-:Y:S05]  /*2330*/  BSYNC B0 ;  /* 0x0000000000007941 */ /* 0x000fea0003800000 */
.L_x_36:
[----:B------:R-:W-:Y:S05]  /*2340*/  @P1 BRA `(.L_x_34) ;  /* 0x0000000000041947 */ /* 0x000fea0003800000 */
[----:B------:R-:W-:Y:S01]  /*2350*/  BPT.TRAP 0x1 ;  /* 0x000000040000795c */ /* 0x000fe20000300000 */
.L_x_34:
[----:B------:R-:W1:Y:S01]  /*2360*/  LDC R25, c[0x0][0x288] ;  /* 0x0000a200ff197b82 */ /* 0x000e620000000800 */
[--C-:B0-----:R-:W-:Y:S01]  /*2370*/  SHF.R.U32.HI R4, RZ, 0x2, R0.reuse ;  /* 0x00000002ff047819 */ /* 0x101fe20000011600 */
[----:B------:R-:W-:Y:S01]  /*2380*/  IMAD.SHL.U32 R17, R15, 0x20, RZ ;  /* 0x000000200f117824 */ /* 0x000fe200078e00ff */
[C---:B------:R-:W-:Y:S01]  /*2390*/  LOP3.LUT R14, R0.reuse, 0x3, RZ, 0xc0, !PT ;  /* 0x00000003000e7812 */ /* 0x040fe200078ec0ff */
[----:B------:R-:W-:Y:S01]  /*23a0*/  UIADD3 UR5, UR9, UR5, URZ ;  /* 0x0000000509057290 */ /* 0x000fe2000fffe03f */
[----:B------:R-:W-:Y:S01]  /*23b0*/  SHF.R.U32.HI R11, RZ, 0x7, R0 ;  /* 0x00000007ff0b7819 */ /* 0x000fe20000011600 */
[----:B------:R-:W-:Y:S01]  /*23c0*/  ULDC UR12, c[0x0][0x284] ;  /* 0x0000a100000c7ab9 */ /* 0x000fe20000000800 */
[----:B------:R-:W-:Y:S01]  /*23d0*/  LOP3.LUT R10, R0, 0x60, RZ, 0xc0, !PT ;  /* 0x00000060000a7812 */ /* 0x000fe200078ec0ff */
[----:B------:R-:W-:Y:S01]  /*23e0*/  UISETP.GT.U32.AND UP0, UPT, UR5, 0x15, UPT ;  /* 0x000000150500788c */ /* 0x000fe2000bf04070 */
[----:B------:R-:W-:Y:S01]  /*23f0*/  LOP3.LUT R5, R4, 0x7, RZ, 0xc0, !PT ;  /* 0x0000000704057812 */ /* 0x000fe200078ec0ff */
[----:B------:R-:W-:Y:S01]  /*2400*/  UISETP.GE.U32.AND UP1, UPT, UR9, 0x16, UPT ;  /* 0x000000160900788c */ /* 0x000fe2000bf26070 */
[----:B------:R-:W-:Y:S01]  /*2410*/  LOP3.LUT R4, R11, 0x1, RZ, 0xc0, !PT ;  /* 0x000000010b047812 */ /* 0x000fe200078ec0ff */
[----:B------:R-:W-:Y:S01]  /*2420*/  UISETP.LT.U32.AND UP0, UPT, UR9, 0x16, UP0 ;  /* 0x000000160900788c */ /* 0x000fe20008701070 */
[----:B------:R-:W-:Y:S01]  /*2430*/  SHF.R.U32.HI R10, RZ, 0x1, R10 ;  /* 0x00000001ff0a7819 */ /* 0x000fe2000001160a */
[----:B------:R-:W-:Y:S01]  /*2440*/  ULDC.64 UR10, c[0x0][0x5d0] ;  /* 0x00017400000a7ab9 */ /* 0x000fe20000000a00 */
[----:B------:R-:W-:Y:S01]  /*2450*/  SHF.R.S32.HI R26, RZ, 0x1f, R41 ;  /* 0x0000001fff1a7819 */ /* 0x000fe20000011429 */
[----:B------:R-:W-:Y:S01]  /*2460*/  IMAD.SHL.U32 R16, R4, 0x40, RZ ;  /* 0x0000004004107824 */ /* 0x000fe200078e00ff */
[----:B------:R-:W-:Y:S01]  /*2470*/  IADD3 R23, RZ, -R10, -R5 ;  /* 0x8000000aff177210 */ /* 0x000fe20007ffe805 */
[----:B------:R-:W-:-:S02]  /*2480*/  UIMAD.WIDE.U32 UR6, UR5, -0x45d1745d, URZ ;  /* 0xba2e8ba3050678a5 */ /* 0x000fc4000f8e003f */
[----:B------:R-:W-:Y:S01]  /*2490*/  USEL UR8, URZ, 0x1, !UP0 ;  /* 0x000000013f087887 */ /* 0x000fe2000c000000 */
[----:B------:R-:W-:Y:S01]  /*24a0*/  LOP3.LUT R11, R16, 0x40, R5, 0xe2, !PT ;  /* 0x00000040100b7812 */ /* 0x000fe200078ee205 */
[----:B------:R-:W-:Y:S01]  /*24b0*/  IMAD R16, R4, -0x40, R23 ;  /* 0xffffffc004107824 */ /* 0x000fe200078e0217 */
[----:B------:R-:W-:Y:S01]  /*24c0*/  USHF.R.U32.HI UR6, URZ, 0x4, UR7 ;  /* 0x000000043f067899 */ /* 0x000fe20008011607 */
[----:B-1----:R-:W-:Y:S01]  /*24d0*/  IMAD R24, R14, -0x2, R25 ;  /* 0xfffffffe0e187824 */ /* 0x002fe200078e0219 */
[----:B------:R-:W-:Y:S01]  /*24e0*/  ISETP.GE.AND P0, PT, R17, R25, PT ;  /* 0x000000191100720c */ /* 0x000fe20003f06270 */
[----:B------:R-:W-:Y:S01]  /*24f0*/  IMAD.SHL.U32 R25, R22, 0x80, RZ ;  /* 0x0000008016197824 */ /* 0x000fe200078e00ff */
[----:B------:R-:W-:Y:S01]  /*2500*/  ULOP3.LUT UR4, UR4, UR8, URZ, 0x3c, !UPT ;  /* 0x0000000804047292 */ /* 0x000fe2000f8e3c3f */
[----:B------:R-:W-:Y:S01]  /*2510*/  IMAD.SHL.U32 R14, R0, 0x2, RZ ;  /* 0x00000002000e7824 */ /* 0x000fe200078e00ff */
[----:B------:R-:W-:Y:S01]  /*2520*/  UIMAD UR5, UR6, -0x16, UR5 ;  /* 0xffffffea060578a4 */ /* 0x000fe2000f8e0205 */
[----:B------:R-:W-:Y:S01]  /*2530*/  IMAD R4, R26, UR10, RZ ;  /* 0x0000000a1a047c24 */ /* 0x000fe2000f8e02ff */
[----:B------:R-:W-:Y:S01]  /*2540*/  ISETP.GE.OR P0, PT, R25, UR12, P0 ;  /* 0x0000000c19007c0c */ /* 0x000fe20008706670 */
[----:B------:R-:W-:Y:S01]  /*2550*/  IMAD.WIDE R22, R22, 0x80, RZ ;  /* 0x0000008016167825 */ /* 0x000fe200078e02ff */
[----:B------:R-:W-:Y:S01]  /*2560*/  LOP3.LUT R14, R17, 0x6, R14, 0xf8, !PT ;  /* 0x00000006110e7812 */ /* 0x000fe200078ef80e */
[----:B------:R-:W-:Y:S01]  /*2570*/  @UP1 ULOP3.LUT UR4, UR4, 0x1, UR6, 0x78, !UPT ;  /* 0x0000000104041892 */ /* 0x000fe2000f8e7806 */
[----:B------:R-:W-:Y:S01]  /*2580*/  IADD3 R28, -R25, UR12, R16 ;  /* 0x0000000c191c7c10 */ /* 0x000fe2000fffe110 */
[----:B------:R-:W-:Y:S01]  /*2590*/  IMAD R27, R41, UR11, R4 ;  /* 0x0000000b291b7c24 */ /* 0x000fe2000f8e0204 */
[----:B------:R-:W-:Y:S01]  /*25a0*/  SHF.R.S32.HI R15, RZ, 0x1f, R14 ;  /* 0x0000001fff0f7819 */ /* 0x000fe2000001140e */
[----:B------:R-:W-:Y:S01]  /*25b0*/  IMAD.IADD R30, R24, 0x1, -R17 ;  /* 0x00000001181e7824 */ /* 0x000fe200078e0a11 */
[----:B------:R-:W-:Y:S01]  /*25c0*/  LOP3.LUT R29, R22, R11, R10, 0xfe, !PT ;  /* 0x0000000b161d7212 */ /* 0x000fe200078efe0a */
[----:B------:R-:W-:-:S02]  /*25d0*/  IMAD.MOV.U32 R24, RZ, RZ, -0x1 ;  /* 0xffffffffff187424 */ /* 0x000fc400078e00ff */
[----:B------:R-:W-:-:S04]  /*25e0*/  IMAD.WIDE.U32 R4, R41, UR10, R14 ;  /* 0x0000000a29047c25 */ /* 0x000fc8000f8e000e */
[----:B------:R-:W-:Y:S01]  /*25f0*/  IMAD.IADD R5, R5, 0x1, R27 ;  /* 0x0000000105057824 */ /* 0x000fe200078e021b */
[----:B------:R-:W-:Y:S06]  /*2600*/  @P0 BRA `(.L_x_38) ;  /* 0x0000001000e40947 */ /* 0x000fec0003800000 */
[----:B------:R-:W0:Y:S01]  /*2610*/  LDC.64 R16, c[0x0][0x5c8] ;  /* 0x00017200ff107b82 */ /* 0x000e220000000a00 */
[----:B------:R-:W-:Y:S01]  /*2620*/  ULDC.64 UR6, c[0x0][0x5c0] ;  /* 0x0001700000067ab9 */ /* 0x000fe20000000a00 */
[----:B------:R-:W-:Y:S01]  /*2630*/  BSSY B0, `(.L_x_38) ;  /* 0x0000136000007945 */ /* 0x000fe20003800000 */
[-C--:B0-----:R-:W-:Y:S02]  /*2640*/  IMAD R10, R23, R16.reuse, RZ ;  /* 0x00000010170a7224 */ /* 0x081fe400078e02ff */
[----:B------:R-:W-:-:S04]  /*2650*/  IMAD.WIDE.U32 R4, R29, R16, R4 ;  /* 0x000000101d047225 */ /* 0x000fc800078e0004 */
[----:B------:R-:W-:Y:S01]  /*2660*/  IMAD R11, R29, R17, R10 ;  /* 0x000000111d0b7224 */ /* 0x000fe200078e020a */
[----:B------:R-:W-:Y:S02]  /*2670*/  LEA R10, P0, R16, R4, 0x3 ;  /* 0x00000004100a7211 */ /* 0x000fe400078018ff */
[----:B------:R-:W-:Y:S01]  /*2680*/  IADD3 R4, P1, R4, UR6, RZ ;  /* 0x0000000604047c10 */ /* 0x000fe2000ff3e0ff */
[----:B------:R-:W-:Y:S01]  /*2690*/  IMAD.IADD R5, R5, 0x1, R11 ;  /* 0x0000000105057824 */ /* 0x000fe200078e020b */
[----:B------:R-:W-:-:S04]  /*26a0*/  IADD3 R10, P3, R10, UR6, RZ ;  /* 0x000000060a0a7c10 */ /* 0x000fc8000ff7e0ff */
[----:B------:R-:W-:Y:S02]  /*26b0*/  LEA.HI.X R11, R16, R5, R17, 0x3, P0 ;  /* 0x00000005100b7211 */ /* 0x000fe400000f1c11 */
[----:B----45:R-:W-:Y:S02]  /*26c0*/  FSETP.NEU.AND P0, PT, R12, RZ, PT ;  /* 0x000000ff0c00720b */ /* 0x030fe40003f0d000 */
[----:B------:R-:W-:Y:S02]  /*26d0*/  IADD3.X R5, R5, UR7, RZ, P1, !PT ;  /* 0x0000000705057c10 */ /* 0x000fe40008ffe4ff */
[----:B------:R-:W-:-:S09]  /*26e0*/  IADD3.X R11, R11, UR7, RZ, P3, !PT ;  /* 0x000000070b0b7c10 */ /* 0x000fd20009ffe4ff */
[----:B------:R-:W-:Y:S05]  /*26f0*/  @!P0 BRA `(.L_x_39) ;  /* 0x0000000c009c8947 */ /* 0x000fea0003800000 */
[----:B------:R-:W-:Y:S01]  /*2700*/  ULDC.64 UR6, c[0x0][0x5b8] ;  /* 0x00016e0000067ab9 */ /* 0x000fe20000000a00 */
[----:B------:R-:W-:Y:S01]  /*2710*/  ISETP.GE.AND P0, PT, R28, 0x1, PT ;  /* 0x000000011c00780c */ /* 0x000fe20003f06270 */
[----:B------:R-:W-:Y:S01]  /*2720*/  IMAD R26, R26, UR6, RZ ;  /* 0x000000061a1a7c24 */ /* 0x000fe2000f8e02ff */
[----:B------:R-:W-:Y:S01]  /*2730*/  ULDC.64 UR10, c[0x0][0x5a8] ;  /* 0x00016a00000a7ab9 */ /* 0x000fe20000000a00 */
[C---:B------:R-:W-:Y:S01]  /*2740*/  IMAD.WIDE.U32 R16, R41.reuse, UR6, R14 ;  /* 0x0000000629107c25 */ /* 0x040fe2000f8e000e */
[----:B------:R-:W-:Y:S01]  /*2750*/  ISETP.LT.OR P4, PT, R30, 0x1, !P0 ;  /* 0x000000011e00780c */ /* 0x000fe20004781670 */
[----:B------:R-:W-:Y:S02]  /*2760*/  BSSY B1, `(.L_x_40) ;  /* 0x000000c000017945 */ /* 0x000fe40003800000 */
[----:B------:R-:W-:Y:S01]  /*2770*/  IMAD R41, R41, UR7, R26 ;  /* 0x0000000729297c24 */ /* 0x000fe2000f8e021a */
[----:B------:R-:W-:Y:S02]  /*2780*/  ULDC.64 UR6, c[0x0][0x5b0] ;  /* 0x00016c0000067ab9 */ /* 0x000fe40000000a00 */
[----:B------:R-:W-:-:S02]  /*2790*/  IMAD R25, R23, UR6, RZ ;  /* 0x0000000617197c24 */ /* 0x000fc4000f8e02ff */
[----:B------:R-:W-:Y:S02]  /*27a0*/  IMAD.IADD R17, R17, 0x1, R41 ;  /* 0x0000000111117824 */ /* 0x000fe400078e0229 */
[C---:B------:R-:W-:Y:S02]  /*27b0*/  IMAD R25, R29.reuse, UR7, R25 ;  /* 0x000000071d197c24 */ /* 0x040fe4000f8e0219 */
[----:B------:R-:W-:-:S03]  /*27c0*/  IMAD.WIDE.U32 R14, R29, UR6, R16 ;  /* 0x000000061d0e7c25 */ /* 0x000fc6000f8e0010 */
[----:B------:R-:W-:-:S04]  /*27d0*/  IADD3 R14, P1, R14, UR10, RZ ;  /* 0x0000000a0e0e7c10 */ /* 0x000fc8000ff3e0ff */
[--C-:B------:R-:W-:Y:S02]  /*27e0*/  IADD3.X R15, R15, UR11, R25.reuse, P1, !PT ;  /* 0x0000000b0f0f7c10 */ /* 0x100fe40008ffe419 */
[----:B------:R-:W-:Y:S01]  /*27f0*/  PRMT R25, RZ, 0x7610, R25 ;  /* 0x00007610ff197816 */ /* 0x000fe20000000019 */
[----:B------:R-:W-:Y:S06]  /*2800*/  @P4 BRA `(.L_x_41) ;  /* 0x0000000000044947 */ /* 0x000fec0003800000 */
[----:B------:R0:W5:Y:S02]  /*2810*/  LDG.E.U8 R25, desc[UR16][R14.64] ;  /* 0x000000100e197981 */ /* 0x000164000c1e1100 */
.L_x_41:
[----:B------:R-:W-:Y:S05]  /*2820*/  BSYNC B1 ;  /* 0x0000000000017941 */ /* 0x000fea0003800000 */
.L_x_40:
[----:B-----5:R-:W-:Y:S01]  /*2830*/  LOP3.LUT R25, R25, 0xff, RZ, 0xc0, !PT ;  /* 0x000000ff19197812 */ /* 0x020fe200078ec0ff */
[----:B------:R-:W-:Y:S01]  /*2840*/  BSSY B1, `(.L_x_42) ;  /* 0x000000b000017945 */ /* 0x000fe20003800000 */
[----:B------:R-:W-:Y:S02]  /*2850*/  ISETP.LT.OR P3, PT, R30, 0x2, !P0 ;  /* 0x000000021e00780c */ /* 0x000fe40004761670 */
[----:B------:R-:W-:-:S05]  /*2860*/  F2FP.F16.E4M3.UNPACK_B R25, R25 ;  /* 0x00000019ff19723e */ /* 0x000fca00020006ff */
[----:B------:R-:W-:-:S05]  /*2870*/  HADD2.F32 R25, -RZ, R25.H0_H0 ;  /* 0x20000019ff197230 */ /* 0x000fca0000004100 */
[----:B------:R-:W-:Y:S01]  /*2880*/  FMUL R26, R25, R12 ;  /* 0x0000000c191a7220 */ /* 0x000fe20000400000 */
[----:B------:R-:W-:-:S03]  /*2890*/  PRMT R25, RZ, 0x7610, R25 ;  /* 0x00007610ff197816 */ /* 0x000fc60000000019 */
[----:B--2---:R-:W-:-:S05]  /*28a0*/  FFMA R26, R53, R2, R26 ;  /* 0x00000002351a7223 */ /* 0x004fca000000001a */
[----:B------:R-:W-:-:S05]  /*28b0*/  F2FP.SATFINITE.E4M3.F32.PACK_AB_MERGE_C R27, RZ, R26, RZ ;  /* 0x0000001aff1b723e */ /* 0x000fca00048070ff */
[----:B------:R1:W-:Y:S01]  /*28c0*/  @!P4 STG.E.U8 desc[UR16][R4.64], R27 ;  /* 0x0000001b0400c986 */ /* 0x0003e2000c101110 */
[----:B------:R-:W-:Y:S05]  /*28d0*/  @P3 BRA `(.L_x_43) ;  /* 0x0000000000043947 */ /* 0x000fea0003800000 */
[----:B------:R2:W5:Y:S02]  /*28e0*/  LDG.E.U8 R25, desc[UR16][R14.64+0x1] ;  /* 0x000001100e197981 */ /* 0x000564000c1e1100 */
.L_x_43:
[----:B------:R-:W-:Y:S05]  /*28f0*/  BSYNC B1 ;  /* 0x0000000000017941 */ /* 0x000fea0003800000 */
.L_x_42:
[----:B-----5:R-:W-:Y:S01]  /*2900*/  LOP3.LUT R25, R25, 0xff, RZ, 0xc0, !PT ;  /* 0x000000ff19197812 */ /* 0x020fe200078ec0ff */
[----:B------:R-:W-:Y:S01]  /*2910*/  BSSY B1, `(.L_x_44) ;  /* 0x0000013000017945 */ /* 0x000fe20003800000 */
[----:B-1----:R-:W-:Y:S02]  /*2920*/  IADD3 R27, P1, R29, 0x8, RZ ;  /* 0x000000081d1b7810 */ /* 0x002fe40007f3e0ff */
[----:B------:R-:W-:-:S03]  /*2930*/  F2FP.F16.E4M3.UNPACK_B R25, R25 ;  /* 0x00000019ff19723e */ /* 0x000fc600020006ff */
[----:B------:R-:W-:Y:S01]  /*2940*/  IMAD.X R22, RZ, RZ, R23, P1 ;  /* 0x000000ffff167224 */ /* 0x000fe200008e0617 */
[----:B------:R-:W-:Y:S01]  /*2950*/  ISETP.GE.AND P1, PT, R28, 0x9, PT ;  /* 0x000000091c00780c */ /* 0x000fe20003f26270 */
[----:B------:R-:W-:Y:S02]  /*2960*/  HADD2.F32 R25, -RZ, R25.H0_H0 ;  /* 0x20000019ff197230 */ /* 0x000fe40000004100 */
[----:B------:R-:W-:Y:S01]  /*2970*/  IMAD R22, R22, UR6, RZ ;  /* 0x0000000616167c24 */ /* 0x000fe2000f8e02ff */
[----:B------:R-:W-:Y:S01]  /*2980*/  ISETP.LT.OR P5, PT, R30, 0x1, !P1 ;  /* 0x000000011e00780c */ /* 0x000fe20004fa1670 */
[----:B------:R-:W-:-:S04]  /*2990*/  IMAD.WIDE.U32 R16, R27, UR6, R16 ;  /* 0x000000061b107c25 */ /* 0x000fc8000f8e0010 */
[----:B------:R-:W-:Y:S01]  /*29a0*/  FMUL R25, R25, R12 ;  /* 0x0000000c19197220 */ /* 0x000fe20000400000 */
[----:B------:R-:W-:-:S03]  /*29b0*/  IMAD R27, R27, UR7, R22 ;  /* 0x000000071b1b7c24 */ /* 0x000fc6000f8e0216 */
[----:B------:R-:W-:Y:S01]  /*29c0*/  FFMA R25, R48, R2, R25 ;  /* 0x0000000230197223 */ /* 0x000fe20000000019 */
[----:B------:R-:W-:Y:S02]  /*29d0*/  IADD3 R16, P4, R16, UR10, RZ ;  /* 0x0000000a10107c10 */ /* 0x000fe4000ff9e0ff */
[----:B------:R-:W-:Y:S02]  /*29e0*/  PRMT R22, RZ, 0x7610, R22 ;  /* 0x00007610ff167816 */ /* 0x000fe40000000016 */
[----:B------:R-:W-:Y:S02]  /*29f0*/  F2FP.SATFINITE.E4M3.F32.PACK_AB_MERGE_C R25, RZ, R25, RZ ;  /* 0x00000019ff19723e */ /* 0x000fe400048070ff */
[----:B------:R-:W-:-:S03]  /*2a00*/  IADD3.X R17, R17, UR11, R27, P4, !PT ;  /* 0x0000000b11117c10 */ /* 0x000fc6000a7fe41b */
[----:B------:R1:W-:Y:S01]  /*2a10*/  @!P3 STG.E.U8 desc[UR16][R4.64+0x1], R25 ;  /* 0x000001190400b986 */ /* 0x0003e2000c101110 */
[----:B------:R-:W-:Y:S05]  /*2a20*/  @P5 BRA `(.L_x_45) ;  /* 0x0000000000045947 */ /* 0x000fea0003800000 */
[----:B------:R3:W5:Y:S02]  /*2a30*/  LDG.E.U8 R22, desc[UR16][R16.64] ;  /* 0x0000001010167981 */ /* 0x000764000c1e1100 */
.L_x_45:
[----:B------:R-:W-:Y:S05]  /*2a40*/  BSYNC B1 ;  /* 0x0000000000017941 */ /* 0x000fea0003800000 */
.L_x_44:
[----:B-----5:R-:W-:Y:S01]  /*2a50*/  LOP3.LUT R22, R22, 0xff, RZ, 0xc0, !PT ;  /* 0x000000ff16167812 */ /* 0x020fe200078ec0ff */
[----:B------:R-:W-:Y:S01]  /*2a60*/  BSSY B1, `(.L_x_46) ;  /* 0x000000b000017945 */ /* 0x000fe20003800000 */
[----:B------:R-:W-:Y:S02]  /*2a70*/  ISETP.LT.OR P3, PT, R30, 0x2, !P1 ;  /* 0x000000021e00780c */ /* 0x000fe40004f61670 */
[----:B------:R-:W-:-:S05]  /*2a80*/  F2FP.F16.E4M3.UNPACK_B R22, R22 ;  /* 0x00000016ff16723e */ /* 0x000fca00020006ff */
[----:B------:R-:W-:-:S05]  /*2a90*/  HADD2.F32 R23, -RZ, R22.H0_H0 ;  /* 0x20000016ff177230 */ /* 0x000fca0000004100 */
[----:B------:R-:W-:-:S04]  /*2aa0*/  FMUL R22, R23, R12 ;  /* 0x0000000c17167220 */ /* 0x000fc80000400000 */
[----:B------:R-:W-:-:S05]  /*2ab0*/  FFMA R22, R51, R2, R22 ;  /* 0x0000000233167223 */ /* 0x000fca0000000016 */
[----:B------:R-:W-:Y:S02]  /*2ac0*/  F2FP.SATFINITE.E4M3.F32.PACK_AB_MERGE_C R23, RZ, R22, RZ ;  /* 0x00000016ff17723e */ /* 0x000fe400048070ff */
[----:B------:R-:W-:-:S03]  /*2ad0*/  PRMT R22, RZ, 0x7610, R22 ;  /* 0x00007610ff167816 */ /* 0x000fc60000000016 */
[----:B------:R4:W-:Y:S01]  /*2ae0*/  @!P5 STG.E.U8 desc[UR16][R10.64], R23 ;  /* 0x000000170a00d986 */ /* 0x0009e2000c101110 */
[----:B------:R-:W-:Y:S05]  /*2af0*/  @P3 BRA `(.L_x_47) ;  /* 0x0000000000043947 */ /* 0x000fea0003800000 */
[----:B------:R0:W5:Y:S02]  /*2b00*/  LDG.E.U8 R22, desc[UR16][R16.64+0x1] ;  /* 0x0000011010167981 */ /* 0x000164000c1e1100 */
.L_x_47:
[----:B------:R-:W-:Y:S05]  /*2b10*/  BSYNC B1 ;  /* 0x0000000000017941 */ /* 0x000fea0003800000 */
.L_x_46:
[----:B-----5:R-:W-:Y:S01]  /*2b20*/  LOP3.LUT R22, R22, 0xff, RZ, 0xc0, !PT ;  /* 0x000000ff16167812 */ /* 0x020fe200078ec0ff */
[----:B------:R-:W-:Y:S01]  /*2b30*/  BSSY B1, `(.L_x_48) ;  /* 0x000000b000017945 */ /* 0x000fe20003800000 */
[----:B------:R-:W-:Y:S02]  /*2b40*/  ISETP.LT.OR P4, PT, R30, 0x9, !P0 ;  /* 0x000000091e00780c */ /* 0x000fe40004781670 */
[----:B------:R-:W-:-:S05]  /*2b50*/  F2FP.F16.E4M3.UNPACK_B R22, R22 ;  /* 0x00000016ff16723e */ /* 0x000fca00020006ff */
[----:B----4-:R-:W-:Y:S01]  /*2b60*/  HADD2.F32 R23, -RZ, R22.H0_H0 ;  /* 0x20000016ff177230 */ /* 0x010fe20000004100 */
[----:B------:R-:W-:-:S04]  /*2b70*/  PRMT R22, RZ, 0x7610, R22 ;  /* 0x00007610ff167816 */ /* 0x000fc80000000016 */
[----:B------:R-:W-:-:S04]  /*2b80*/  FMUL R23, R23, R12 ;  /* 0x0000000c17177220 */ /* 0x000fc80000400000 */
[----:B------:R-:W-:-:S05]  /*2b90*/  FFMA R23, R46, R2, R23 ;  /* 0x000000022e177223 */ /* 0x000fca0000000017 */
[----:B------:R-:W-:-:S05]  /*2ba0*/  F2FP.SATFINITE.E4M3.F32.PACK_AB_MERGE_C R23, RZ, R23, RZ ;  /* 0x00000017ff17723e */ /* 0x000fca00048070ff */
[----:B------:R4:W-:Y:S01]  /*2bb0*/  @!P3 STG.E.U8 desc[UR16][R10.64+0x1], R23 ;  /* 0x000001170a00b986 */ /* 0x0009e2000c101110 */
[----:B------:R-:W-:Y:S05]  /*2bc0*/  @P4 BRA `(.L_x_49) ;  /* 0x0000000000044947 */ /* 0x000fea0003800000 */
[----:B------:R0:W5:Y:S02]  /*2bd0*/  LDG.E.U8 R22, desc[UR16][R14.64+0x8] ;  /* 0x000008100e167981 */ /* 0x000164000c1e1100 */
.L_x_49:
[----:B------:R-:W-:Y:S05]  /*2be0*/  BSYNC B1 ;  /* 0x0000000000017941 */ /* 0x000fea0003800000 */
.L_x_48:
[----:B-----5:R-:W-:Y:S01]  /*2bf0*/  LOP3.LUT R22, R22, 0xff, RZ, 0xc0, !PT ;  /* 0x000000ff16167812 */ /* 0x020fe200078ec0ff */
[----:B------:R-:W-:Y:S01]  /*2c00*/  BSSY B1, `(.L_x_50) ;  /* 0x000000b000017945 */ /* 0x000fe20003800000 */
[----:B------:R-:W-:Y:S02]  /*2c10*/  ISETP.LT.OR P3, PT, R30, 0xa, !P0 ;  /* 0x0000000a1e00780c */ /* 0x000fe40004761670 */
[----:B------:R-:W-:-:S05]  /*2c20*/  F2FP.F16.E4M3.UNPACK_B R22, R22 ;  /* 0x00000016ff16723e */ /* 0x000fca00020006ff */
[----:B----4-:R-:W-:-:S05]  /*2c30*/  HADD2.F32 R23, -RZ, R22.H0_H0 ;  /* 0x20000016ff177230 */ /* 0x010fca0000004100 */
[----:B------:R-:W-:-:S04]  /*2c40*/  FMUL R22, R23, R12 ;  /* 0x0000000c17167220 */ /* 0x000fc80000400000 */
[----:B------:R-:W-:-:S05]  /*2c50*/  FFMA R22, R49, R2, R22 ;  /* 0x0000000231167223 */ /* 0x000fca0000000016 */
[----:B------:R-:W-:Y:S02]  /*2c60*/  F2FP.SATFINITE.E4M3.F32.PACK_AB_MERGE_C R23, RZ, R22, RZ ;  /* 0x00000016ff17723e */ /* 0x000fe400048070ff */
[----:B------:R-:W-:-:S03]  /*2c70*/  PRMT R22, RZ, 0x7610, R22 ;  /* 0x00007610ff167816 */ /* 0x000fc60000000016 */
[----:B------:R4:W-:Y:S01]  /*2c80*/  @!P4 STG.E.U8 desc[UR16][R4.64+0x8], R23 ;  /* 0x000008170400c986 */ /* 0x0009e2000c101110 */
[----:B------:R-:W-:Y:S05]  /*2c90*/  @P3 BRA `(.L_x_51) ;  /* 0x0000000000043947 */ /* 0x000fea0003800000 */
[----:B------:R0:W5:Y:S02]  /*2ca0*/  LDG.E.U8 R22, desc[UR16][R14.64+0x9] ;  /* 0x000009100e167981 */ /* 0x000164000c1e1100 */
.L_x_51:
[----:B------:R-:W-:Y:S05]  /*2cb0*/  BSYNC B1 ;  /* 0x0000000000017941 */ /* 0x000fea0003800000 */
.L_x_50:
        /* <DEDUP_REMOVED lines=12> */
.L_x_53:
[----:B------:R-:W-:Y:S05]  /*2d80*/  BSYNC B1 ;  /* 0x0000000000017941 */ /* 0x000fea0003800000 */
.L_x_52:
        /* <DEDUP_REMOVED lines=12> */
.L_x_55:
[----:B------:R-:W-:Y:S05]  /*2e50*/  BSYNC B1 ;  /* 0x0000000000017941 */ /* 0x000fea0003800000 */
.L_x_54:
        /* <DEDUP_REMOVED lines=12> */
.L_x_57:
[----:B------:R-:W-:Y:S05]  /*2f20*/  BSYNC B1 ;  /* 0x0000000000017941 */ /* 0x000fea0003800000 */
.L_x_56:
        /* <DEDUP_REMOVED lines=12> */
.L_x_59:
[----:B------:R-:W-:Y:S05]  /*2ff0*/  BSYNC B1 ;  /* 0x0000000000017941 */ /* 0x000fea0003800000 */
.L_x_58:
        /* <DEDUP_REMOVED lines=12> */
.L_x_61:
[----:B------:R-:W-:Y:S05]  /*30c0*/  BSYNC B1 ;  /* 0x0000000000017941 */ /* 0x000fea0003800000 */
.L_x_60:
        /* <DEDUP_REMOVED lines=12> */
.L_x_63:
[----:B------:R-:W-:Y:S05]  /*3190*/  BSYNC B1 ;  /* 0x0000000000017941 */ /* 0x000fea0003800000 */
.L_x_62:
[----:B-----5:R-:W-:Y:S01]  /*31a0*/  LOP3.LUT R22, R22, 0xff, RZ, 0xc0, !PT ;  /* 0x000000ff16167812 */ /* 0x020fe200078ec0ff */
[----:B------:R-:W-:Y:S01]  /*31b0*/  BSSY B1, `(.L_x_64) ;  /* 0x000000b000017945 */ /* 0x000fe20003800000 */
[----:B------:R-:W-:Y:S02]  /*31c0*/  ISETP.LT.OR P4, PT, R30, 0x19, !P0 ;  /* 0x000000191e00780c */ /* 0x000fe40004781670 */
[----:B------:R-:W-:-:S05]  /*31d0*/  F2FP.F16.E4M3.UNPACK_B R22, R22 ;  /* 0x00000016ff16723e */ /* 0x000fca00020006ff */
[----:B----4-:R-:W-:-:S05]  /*31e0*/  HADD2.F32 R23, -RZ, R22.H0_H0 ;  /* 0x20000016ff177230 */ /* 0x010fca0000004100 */
[----:B------:R-:W-:-:S04]  /*31f0*/  FMUL R23, R23, R12 ;  /* 0x0000000c17177220 */ /* 0x000fc80000400000 */
[----:B------:R-:W-:Y:S01]  /*3200*/  FFMA R23, R20, R2, R23 ;  /* 0x0000000214177223 */ /* 0x000fe20000000017 */
[----:B------:R-:W-:-:S04]  /*3210*/  PRMT R20, RZ, 0x7610, R20 ;  /* 0x00007610ff147816 */ /* 0x000fc80000000014 */
[----:B------:R-:W-:-:S05]  /*3220*/  F2FP.SATFINITE.E4M3.F32.PACK_AB_MERGE_C R23, RZ, R23, RZ ;  /* 0x00000017ff17723e */ /* 0x000fca00048070ff */
[----:B------:R4:W-:Y:S01]  /*3230*/  @!P3 STG.E.U8 desc[UR16][R10.64+0x11], R23 ;  /* 0x000011170a00b986 */ /* 0x0009e2000c101110 */
[----:B------:R-:W-:Y:S05]  /*3240*/  @P4 BRA `(.L_x_65) ;  /* 0x0000000000044947 */ /* 0x000fea0003800000 */
[----:B------:R0:W5:Y:S02]  /*3250*/  LDG.E.U8 R20, desc[UR16][R14.64+0x18] ;  /* 0x000018100e147981 */ /* 0x000164000c1e1100 */
.L_x_65:
[----:B------:R-:W-:Y:S05]  /*3260*/  BSYNC B1 ;  /* 0x0000000000017941 */ /* 0x000fea0003800000 */
.L_x_64:
        /* <DEDUP_REMOVED lines=12> */
.L_x_67:
[----:B------:R-:W-:Y:S05]  /*3330*/  BSYNC B1 ;  /* 0x0000000000017941 */ /* 0x000fea0003800000 */
.L_x_66:
[----:B-----5:R-:W-:Y:S01]  /*3340*/  LOP3.LUT R20, R20, 0xff, RZ, 0xc0, !PT ;  /* 0x000000ff14147812 */ /* 0x020fe200078ec0ff */
[----:B------:R-:W-:Y:S01]  /*3350*/  BSSY B1, `(.L_x_68) ;  /* 0x000000b000017945 */ /* 0x000fe20003800000 */
[----:B------:R-:W-:Y:S02]  /*3360*/  ISETP.LT.OR P3, PT, R30, 0x19, !P1 ;  /* 0x000000191e00780c */ /* 0x000fe40004f61670 */
[----:B------:R-:W-:Y:S02]  /*3370*/  F2FP.F16.E4M3.UNPACK_B R20, R20 ;  /* 0x00000014ff14723e */ /* 0x000fe400020006ff */
[----:B0-2---:R-:W-:-:S03]  /*3380*/  PRMT R14, RZ, 0x7610, R14 ;  /* 0x00007610ff0e7816 */ /* 0x005fc6000000000e */
[----:B------:R-:W-:-:S05]  /*3390*/  HADD2.F32 R15, -RZ, R20.H0_H0 ;  /* 0x20000014ff0f7230 */ /* 0x000fca0000004100 */
[----:B------:R-:W-:-:S04]  /*33a0*/  FMUL R15, R15, R12 ;  /* 0x0000000c0f0f7220 */ /* 0x000fc80000400000 */
[----:B------:R-:W-:-:S05]  /*33b0*/  FFMA R15, R18, R2, R15 ;  /* 0x00000002120f7223 */ /* 0x000fca000000000f */
[----:B------:R-:W-:-:S05]  /*33c0*/  F2FP.SATFINITE.E4M3.F32.PACK_AB_MERGE_C R15, RZ, R15, RZ ;  /* 0x0000000fff0f723e */ /* 0x000fca00048070ff */
[----:B------:R0:W-:Y:S01]  /*33d0*/  @!P0 STG.E.U8 desc[UR16][R4.64+0x19], R15 ;  /* 0x0000190f04008986 */ /* 0x0001e2000c101110 */
[----:B------:R-:W-:Y:S05]  /*33e0*/  @P3 BRA `(.L_x_69) ;  /* 0x0000000000043947 */ /* 0x000fea0003800000 */
[----:B------:R2:W5:Y:S02]  /*33f0*/  LDG.E.U8 R14, desc[UR16][R16.64+0x18] ;  /* 0x00001810100e7981 */ /* 0x000564000c1e1100 */
.L_x_69:
[----:B------:R-:W-:Y:S05]  /*3400*/  BSYNC B1 ;  /* 0x0000000000017941 */ /* 0x000fea0003800000 */
.L_x_68:
[----:B-----5:R-:W-:Y:S01]  /*3410*/  LOP3.LUT R14, R14, 0xff, RZ, 0xc0, !PT ;  /* 0x000000ff0e0e7812 */ /* 0x020fe200078ec0ff */
[----:B------:R-:W-:Y:S01]  /*3420*/  BSSY B1, `(.L_x_70) ;  /* 0x000000b000017945 */ /* 0x000fe20003800000 */
[----:B------:R-:W-:Y:S02]  /*3430*/  ISETP.LT.OR P1, PT, R30, 0x1a, !P1 ;  /* 0x0000001a1e00780c */ /* 0x000fe40004f21670 */
[----:B------:R-:W-:-:S05]  /*3440*/  F2FP.F16.E4M3.UNPACK_B R14, R14 ;  /* 0x0000000eff0e723e */ /* 0x000fca00020006ff */
[----:B01--4-:R-:W-:-:S05]  /*3450*/  HADD2.F32 R5, -RZ, R14.H0_H0 ;  /* 0x2000000eff057230 */ /* 0x013fca0000004100 */
[----:B------:R-:W-:-:S04]  /*3460*/  FMUL R4, R5, R12 ;  /* 0x0000000c05047220 */ /* 0x000fc80000400000 */
[----:B------:R-:W-:-:S05]  /*3470*/  FFMA R4, R19, R2, R4 ;  /* 0x0000000213047223 */ /* 0x000fca0000000004 */
[----:B------:R-:W-:Y:S02]  /*3480*/  F2FP.SATFINITE.E4M3.F32.PACK_AB_MERGE_C R5, RZ, R4, RZ ;  /* 0x00000004ff05723e */ /* 0x000fe400048070ff */
[----:B------:R-:W-:-:S03]  /*3490*/  PRMT R4, RZ, 0x7610, R4 ;  /* 0x00007610ff047816 */ /* 0x000fc60000000004 */
[----:B------:R0:W-:Y:S01]  /*34a0*/  @!P3 STG.E.U8 desc[UR16][R10.64+0x18], R5 ;  /* 0x000018050a00b986 */ /* 0x0001e2000c101110 */
[----:B------:R-:W-:Y:S05]  /*34b0*/  @P1 BRA `(.L_x_71) ;  /* 0x0000000000041947 */ /* 0x000fea0003800000 */
[----:B------:R1:W5:Y:S02]  /*34c0*/  LDG.E.U8 R4, desc[UR16][R16.64+0x19] ;  /* 0x0000191010047981 */ /* 0x000364000c1e1100 */
.L_x_71:
[----:B------:R-:W-:Y:S05]  /*34d0*/  BSYNC B1 ;  /* 0x0000000000017941 */ /* 0x000fea0003800000 */
.L_x_70:
[----:B------:R-:W-:Y:S05]  /*34e0*/  @P1 BRA `(.L_x_72) ;  /* 0x0000000400281947 */ /* 0x000fea0003800000 */
[----:B-----5:R-:W-:-:S04]  /*34f0*/  LOP3.LUT R4, R4, 0xff, RZ, 0xc0, !PT ;  /* 0x000000ff04047812 */ /* 0x020fc800078ec0ff */
[----:B------:R-:W-:-:S05]  /*3500*/  F2FP.F16.E4M3.UNPACK_B R4, R4 ;  /* 0x00000004ff04723e */ /* 0x000fca00020006ff */
[----:B0-----:R-:W-:-:S05]  /*3510*/  HADD2.F32 R5, -RZ, R4.H0_H0 ;  /* 0x20000004ff057230 */ /* 0x001fca0000004100 */
[----:B------:R-:W-:-:S04]  /*3520*/  FMUL R4, R5, R12 ;  /* 0x0000000c05047220 */ /* 0x000fc80000400000 */
[----:B------:R-:W-:-:S05]  /*3530*/  FFMA R4, R13, R2, R4 ;  /* 0x000000020d047223 */ /* 0x000fca0000000004 */
[----:B------:R-:W-:-:S05]  /*3540*/  F2FP.SATFINITE.E4M3.F32.PACK_AB_MERGE_C R5, RZ, R4, RZ ;  /* 0x00000004ff05723e */ /* 0x000fca00048070ff */
[----:B------:R4:W-:Y:S01]  /*3550*/  STG.E.U8 desc[UR16][R10.64+0x19], R5 ;  /* 0x000019050a007986 */ /* 0x0009e2000c101110 */
[----:B------:R-:W-:Y:S05]  /*3560*/  BRA `(.L_x_72) ;  /* 0x0000000400087947 */ /* 0x000fea0003800000 */
.L_x_39:
[----:B------:R-:W-:Y:S01]  /*3570*/  ISETP.GE.AND P1, PT, R28, 0x1, PT ;  /* 0x000000011c00780c */ /* 0x000fe20003f26270 */
[-C--:B--2---:R-:W-:Y:S01]  /*3580*/  FMUL R53, R53, R2.reuse ;  /* 0x0000000235357220 */ /* 0x084fe20000400000 */
[-C--:B------:R-:W-:Y:S01]  /*3590*/  FMUL R48, R48, R2.reuse ;  /* 0x0000000230307220 */ /* 0x080fe20000400000 */
[----:B------:R-:W-:Y:S01]  /*35a0*/  ISETP.GE.AND P0, PT, R28, 0x9, PT ;  /* 0x000000091c00780c */ /* 0x000fe20003f06270 */
[-C--:B------:R-:W-:Y:S01]  /*35b0*/  FMUL R51, R51, R2.reuse ;  /* 0x0000000233337220 */ /* 0x080fe20000400000 */
[----:B------:R-:W-:Y:S01]  /*35c0*/  ISETP.LT.OR P4, PT, R30, 0x1, !P1 ;  /* 0x000000011e00780c */ /* 0x000fe20004f81670 */
[-C--:B------:R-:W-:Y:S01]  /*35d0*/  FMUL R46, R46, R2.reuse ;  /* 0x000000022e2e7220 */ /* 0x080fe20000400000 */
[----:B------:R-:W-:Y:S01]  /*35e0*/  ISETP.LT.OR P5, PT, R30, 0x2, !P1 ;  /* 0x000000021e00780c */ /* 0x000fe20004fa1670 */
[-C--:B------:R-:W-:Y:S01]  /*35f0*/  FMUL R49, R49, R2.reuse ;  /* 0x0000000231317220 */ /* 0x080fe20000400000 */
[----:B------:R-:W-:Y:S01]  /*3600*/  F2FP.SATFINITE.E4M3.F32.PACK_AB_MERGE_C R53, RZ, R53, RZ ;  /* 0x00000035ff35723e */ /* 0x000fe200048070ff */
[----:B------:R-:W-:Y:S01]  /*3610*/  FMUL R44, R44, R2 ;  /* 0x000000022c2c7220 */ /* 0x000fe20000400000 */
[----:B------:R-:W-:Y:S01]  /*3620*/  F2FP.SATFINITE.E4M3.F32.PACK_AB_MERGE_C R15, RZ, R48, RZ ;  /* 0x00000030ff0f723e */ /* 0x000fe200048070ff */
[-C--:B------:R-:W-:Y:S01]  /*3630*/  FMUL R47, R47, R2.reuse ;  /* 0x000000022f2f7220 */ /* 0x080fe20000400000 */
[----:B------:R-:W-:Y:S01]  /*3640*/  ISETP.LT.OR P3, PT, R30, 0x1, !P0 ;  /* 0x000000011e00780c */ /* 0x000fe20004761670 */
[-C--:B------:R-:W-:Y:S01]  /*3650*/  FMUL R42, R42, R2.reuse ;  /* 0x000000022a2a7220 */ /* 0x080fe20000400000 */
[C---:B------:R-:W-:Y:S01]  /*3660*/  ISETP.LT.OR P6, PT, R30.reuse, 0xa, !P1 ;  /* 0x0000000a1e00780c */ /* 0x040fe20004fc1670 */
[-C--:B------:R-:W-:Y:S01]  /*3670*/  FMUL R45, R45, R2.reuse ;  /* 0x000000022d2d7220 */ /* 0x080fe20000400000 */
[----:B------:R-:W-:Y:S01]  /*3680*/  F2FP.SATFINITE.E4M3.F32.PACK_AB_MERGE_C R51, RZ, R51, RZ ;  /* 0x00000033ff33723e */ /* 0x000fe200048070ff */
[----:B------:R-:W-:Y:S01]  /*3690*/  @!P4 STG.E.U8 desc[UR16][R4.64], R53 ;  /* 0x000000350400c986 */ /* 0x000fe2000c101110 */
[----:B------:R-:W-:Y:S01]  /*36a0*/  ISETP.LT.OR P4, PT, R30, 0x2, !P0 ;  /* 0x000000021e00780c */ /* 0x000fe20004781670 */
[----:B------:R-:W-:Y:S01]  /*36b0*/  FMUL R40, R40, R2 ;  /* 0x0000000228287220 */ /* 0x000fe20000400000 */
[----:B------:R-:W-:Y:S01]  /*36c0*/  F2FP.SATFINITE.E4M3.F32.PACK_AB_MERGE_C R17, RZ, R46, RZ ;  /* 0x0000002eff11723e */ /* 0x000fe200048070ff */
[----:B------:R0:W-:Y:S01]  /*36d0*/  @!P5 STG.E.U8 desc[UR16][R4.64+0x1], R15 ;  /* 0x0000010f0400d986 */ /* 0x0001e2000c101110 */
[C---:B------:R-:W-:Y:S01]  /*36e0*/  ISETP.LT.OR P5, PT, R30.reuse, 0x9, !P1 ;  /* 0x000000091e00780c */ /* 0x040fe20004fa1670 */
[-C--:B------:R-:W-:Y:S01]  /*36f0*/  FMUL R43, R43, R2.reuse ;  /* 0x000000022b2b7220 */ /* 0x080fe20000400000 */
[----:B------:R-:W-:Y:S01]  /*3700*/  F2FP.SATFINITE.E4M3.F32.PACK_AB_MERGE_C R49, RZ, R49, RZ ;  /* 0x00000031ff31723e */ /* 0x000fe200048070ff */
[----:B------:R-:W-:Y:S01]  /*3710*/  @!P3 STG.E.U8 desc[UR16][R10.64], R51 ;  /* 0x000000330a00b986 */ /* 0x000fe2000c101110 */
[----:B------:R-:W-:Y:S01]  /*3720*/  ISETP.LT.OR P3, PT, R30, 0x9, !P0 ;  /* 0x000000091e00780c */ /* 0x000fe20004761670 */
[-C--:B------:R-:W-:Y:S01]  /*3730*/  FMUL R20, R20, R2.reuse ;  /* 0x0000000214147220 */ /* 0x080fe20000400000 */
[----:B------:R-:W-:Y:S01]  /*3740*/  F2FP.SATFINITE.E4M3.F32.PACK_AB_MERGE_C R47, RZ, R47, RZ ;  /* 0x0000002fff2f723e */ /* 0x000fe200048070ff */
[-C--:B------:R-:W-:Y:S01]  /*3750*/  FMUL R21, R21, R2.reuse ;  /* 0x0000000215157220 */ /* 0x080fe20000400000 */
[----:B------:R-:W-:Y:S01]  /*3760*/  F2FP.SATFINITE.E4M3.F32.PACK_AB_MERGE_C R45, RZ, R45, RZ ;  /* 0x0000002dff2d723e */ /* 0x000fe200048070ff */
[----:B------:R1:W-:Y:S01]  /*3770*/  @!P4 STG.E.U8 desc[UR16][R10.64+0x1], R17 ;  /* 0x000001110a00c986 */ /* 0x0003e2000c101110 */
[----:B------:R-:W-:Y:S01]  /*3780*/  ISETP.LT.OR P4, PT, R30, 0xa, !P0 ;  /* 0x0000000a1e00780c */ /* 0x000fe20004781670 */
[----:B------:R-:W-:Y:S01]  /*3790*/  FMUL R18, R18, R2 ;  /* 0x0000000212127220 */ /* 0x000fe20000400000 */
[----:B0-----:R-:W-:Y:S01]  /*37a0*/  F2FP.SATFINITE.E4M3.F32.PACK_AB_MERGE_C R15, RZ, R44, RZ ;  /* 0x0000002cff0f723e */ /* 0x001fe200048070ff */
[----:B------:R-:W-:Y:S01]  /*37b0*/  @!P5 STG.E.U8 desc[UR16][R4.64+0x8], R49 ;  /* 0x000008310400d986 */ /* 0x000fe2000c101110 */
[C---:B------:R-:W-:Y:S01]  /*37c0*/  ISETP.LT.OR P5, PT, R30.reuse, 0x11, !P1 ;  /* 0x000000111e00780c */ /* 0x040fe20004fa1670 */
[-C--:B------:R-:W-:Y:S01]  /*37d0*/  FMUL R19, R19, R2.reuse ;  /* 0x0000000213137220 */ /* 0x080fe20000400000 */
[----:B------:R-:W-:Y:S01]  /*37e0*/  FMUL R13, R13, R2 ;  /* 0x000000020d0d7220 */ /* 0x000fe20000400000 */
[----:B------:R0:W-:Y:S01]  /*37f0*/  @!P6 STG.E.U8 desc[UR16][R4.64+0x9], R15 ;  /* 0x0000090f0400e986 */ /* 0x0001e2000c101110 */
[----:B------:R-:W-:-:S02]  /*3800*/  ISETP.LT.OR P6, PT, R30, 0x12, !P1 ;  /* 0x000000121e00780c */ /* 0x000fc40004fc1670 */
[----:B------:R-:W-:Y:S01]  /*3810*/  F2FP.SATFINITE.E4M3.F32.PACK_AB_MERGE_C R43, RZ, R43, RZ ;  /* 0x0000002bff2b723e */ /* 0x000fe200048070ff */
[----:B------:R-:W-:Y:S01]  /*3820*/  @!P3 STG.E.U8 desc[UR16][R10.64+0x8], R47 ;  /* 0x0000082f0a00b986 */ /* 0x000fe2000c101110 */
[----:B-1----:R-:W-:Y:S02]  /*3830*/  F2FP.SATFINITE.E4M3.F32.PACK_AB_MERGE_C R17, RZ, R42, RZ ;  /* 0x0000002aff11723e */ /* 0x002fe400048070ff */
[C---:B------:R-:W-:Y:S02]  /*3840*/  ISETP.LT.OR P3, PT, R30.reuse, 0x11, !P0 ;  /* 0x000000111e00780c */ /* 0x040fe40004761670 */
[----:B------:R-:W-:Y:S01]  /*3850*/  F2FP.SATFINITE.E4M3.F32.PACK_AB_MERGE_C R21, RZ, R21, RZ ;  /* 0x00000015ff15723e */ /* 0x000fe200048070ff */
[----:B------:R1:W-:Y:S01]  /*3860*/  @!P4 STG.E.U8 desc[UR16][R10.64+0x9], R17 ;  /* 0x000009110a00c986 */ /* 0x0003e2000c101110 */
[C---:B------:R-:W-:Y:S02]  /*3870*/  ISETP.LT.OR P4, PT, R30.reuse, 0x19, !P1 ;  /* 0x000000191e00780c */ /* 0x040fe40004f81670 */
[----:B0-----:R-:W-:Y:S01]  /*3880*/  F2FP.SATFINITE.E4M3.F32.PACK_AB_MERGE_C R15, RZ, R40, RZ ;  /* 0x00000028ff0f723e */ /* 0x001fe200048070ff */
[----:B------:R-:W-:Y:S01]  /*3890*/  @!P5 STG.E.U8 desc[UR16][R4.64+0x10], R45 ;  /* 0x0000102d0400d986 */ /* 0x000fe2000c101110 */
[----:B------:R-:W-:-:S02]  /*38a0*/  ISETP.LT.OR P5, PT, R30, 0x12, !P0 ;  /* 0x000000121e00780c */ /* 0x000fc400047a1670 */
[C---:B------:R-:W-:Y:S01]  /*38b0*/  ISETP.LT.OR P1, PT, R30.reuse, 0x1a, !P1 ;  /* 0x0000001a1e00780c */ /* 0x040fe20004f21670 */
[----:B------:R0:W-:Y:S01]  /*38c0*/  @!P6 STG.E.U8 desc[UR16][R4.64+0x11], R15 ;  /* 0x0000110f0400e986 */ /* 0x0001e2000c101110 */
[C---:B------:R-:W-:Y:S02]  /*38d0*/  ISETP.LT.OR P6, PT, R30.reuse, 0x19, !P0 ;  /* 0x000000191e00780c */ /* 0x040fe400047c1670 */
[----:B------:R-:W-:Y:S01]  /*38e0*/  ISETP.LT.OR P0, PT, R30, 0x1a, !P0 ;  /* 0x0000001a1e00780c */ /* 0x000fe20004701670 */
[----:B------:R2:W-:Y:S01]  /*38f0*/  @!P3 STG.E.U8 desc[UR16][R10.64+0x10], R43 ;  /* 0x0000102b0a00b986 */ /* 0x0005e2000c101110 */
[----:B-1----:R-:W-:Y:S02]  /*3900*/  F2FP.SATFINITE.E4M3.F32.PACK_AB_MERGE_C R17, RZ, R18, RZ ;  /* 0x00000012ff11723e */ /* 0x002fe400048070ff */
[----:B------:R-:W-:Y:S02]  /*3910*/  F2FP.SATFINITE.E4M3.F32.PACK_AB_MERGE_C R19, RZ, R19, RZ ;  /* 0x00000013ff13723e */ /* 0x000fe400048070ff */
[----:B------:R-:W-:-:S02]  /*3920*/  F2FP.SATFINITE.E4M3.F32.PACK_AB_MERGE_C R13, RZ, R13, RZ ;  /* 0x0000000dff0d723e */ /* 0x000fc400048070ff */
[----:B0-----:R-:W-:-:S05]  /*3930*/  F2FP.SATFINITE.E4M3.F32.PACK_AB_MERGE_C R15, RZ, R20, RZ ;  /* 0x00000014ff0f723e */ /* 0x001fca00048070ff */
[----:B------:R2:W-:Y:S04]  /*3940*/  @!P5 STG.E.U8 desc[UR16][R10.64+0x11], R15 ;  /* 0x0000110f0a00d986 */ /* 0x0005e8000c101110 */
[----:B------:R2:W-:Y:S04]  /*3950*/  @!P4 STG.E.U8 desc[UR16][R4.64+0x18], R21 ;  /* 0x000018150400c986 */ /* 0x0005e8000c101110 */
[----:B------:R2:W-:Y:S04]  /*3960*/  @!P1 STG.E.U8 desc[UR16][R4.64+0x19], R17 ;  /* 0x0000191104009986 */ /* 0x0005e8000c101110 */
[----:B------:R2:W-:Y:S04]  /*3970*/  @!P6 STG.E.U8 desc[UR16][R10.64+0x18], R19 ;  /* 0x000018130a00e986 */ /* 0x0005e8000c101110 */
[----:B------:R2:W-:Y:S02]  /*3980*/  @!P0 STG.E.U8 desc[UR16][R10.64+0x19], R13 ;  /* 0x0000190d0a008986 */ /* 0x0005e4000c101110 */
.L_x_72:
[----:B------:R-:W-:Y:S05]  /*3990*/  BSYNC B0 ;  /* 0x0000000000007941 */ /* 0x000fea0003800000 */
.L_x_38:
[----:B------:R-:W-:Y:S01]  /*39a0*/  ULDC UR6, c[0x0][0xc] ;  /* 0x0000030000067ab9 */ /* 0x000fe20000000800 */
[----:B------:R-:W-:Y:S01]  /*39b0*/  ULDC UR7, c[0x0][0x10] ;  /* 0x0000040000077ab9 */ /* 0x000fe20000000800 */
[----:B0-2-4-:R-:W0:Y:S01]  /*39c0*/  LDC R5, c[0x0][0x14] ;  /* 0x00000500ff057b82 */ /* 0x015e220000000800 */
[----:B------:R-:W-:Y:S01]  /*39d0*/  UIMAD.WIDE.U32 UR6, UR6, UR7, URZ ;  /* 0x00000007060672a5 */ /* 0x000fe2000f8e003f */
[----:B-----5:R-:W-:Y:S01]  /*39e0*/  PRMT R4, RZ, 0x7610, R4 ;  /* 0x00007610ff047816 */ /* 0x020fe20000000004 */
[----:B------:R-:W-:Y:S02]  /*39f0*/  IMAD.MOV.U32 R15, RZ, RZ, -0x1 ;  /* 0xffffffffff0f7424 */ /* 0x000fe400078e00ff */
[----:B------:R-:W-:Y:S02]  /*3a00*/  IMAD.MOV.U32 R41, RZ, RZ, -0x1 ;  /* 0xffffffffff297424 */ /* 0x000fe400078e00ff */
[----:B0-----:R-:W-:-:S04]  /*3a10*/  IMAD.WIDE.U32 R8, R5, UR6, R8 ;  /* 0x0000000605087c25 */ /* 0x001fc8000f8e0008 */
[----:B------:R-:W-:Y:S01]  /*3a20*/  IMAD R5, R5, UR7, RZ ;  /* 0x0000000705057c24 */ /* 0x000fe2000f8e02ff */
[----:B------:R-:W-:Y:S02]  /*3a30*/  ULDC.64 UR6, c[0x0][0x650] ;  /* 0x0001940000067ab9 */ /* 0x000fe40000000a00 */
[----:B------:R-:W-:Y:S01]  /*3a40*/  ISETP.GE.U32.AND P0, PT, R8, UR6, PT ;  /* 0x0000000608007c0c */ /* 0x000fe2000bf06070 */
[----:B------:R-:W-:-:S05]  /*3a50*/  IMAD.IADD R9, R9, 0x1, R5 ;  /* 0x0000000109097824 */ /* 0x000fca00078e0205 */
[----:B------:R-:W-:-:S13]  /*3a60*/  ISETP.GE.U32.AND.EX P0, PT, R9, UR7, PT, P0 ;  /* 0x0000000709007c0c */ /* 0x000fda000bf06100 */
[----:B------:R-:W-:Y:S05]  /*3a70*/  @P0 BRA `(.L_x_73) ;  /* 0x0000000400600947 */ /* 0x000fea0003800000 */
[----:B------:R-:W0:Y:S01]  /*3a80*/  S2R R22, SR_CTAID.X ;  /* 0x0000000000167919 */ /* 0x000e220000002500 */
[----:B-1-3--:R-:W1:Y:S01]  /*3a90*/  LDC.64 R16, c[0x0][0x628] ;  /* 0x00018a00ff107b82 */ /* 0x00ae620000000a00 */
[----:B------:R-:W-:Y:S01]  /*3aa0*/  ULDC UR6, c[0x0][0x150] ;  /* 0x0000540000067ab9 */ /* 0x000fe20000000800 */
[----:B------:R-:W-:Y:S01]  /*3ab0*/  IMAD.MOV.U32 R14, RZ, RZ, R8 ;  /* 0x000000ffff0e7224 */ /* 0x000fe200078e0008 */
[----:B------:R-:W2:Y:S01]  /*3ac0*/  S2R R24, SR_CTAID.Y ;  /* 0x0000000000187919 */ /* 0x000ea20000002600 */
[----:B------:R-:W-:-:S04]  /*3ad0*/  IMAD.MOV.U32 R15, RZ, RZ, R9 ;  /* 0x000000ffff0f7224 */ /* 0x000fc800078e0009 */
[----:B------:R-:W3:Y:S08]  /*3ae0*/  LDC R25, c[0x0][0x144] ;  /* 0x00005100ff197b82 */ /* 0x000ef00000000800 */
[----:B------:R-:W4:Y:S08]  /*3af0*/  LDC R18, c[0x0][0x630] ;  /* 0x00018c00ff127b82 */ /* 0x000f300000000800 */
[----:B------:R-:W2:Y:S01]  /*3b00*/  LDC.64 R20, c[0x0][0x620] ;  /* 0x00018800ff147b82 */ /* 0x000ea20000000a00 */
[----:B-1----:R-:W-:-:S04]  /*3b10*/  ISETP.NE.U32.AND P0, PT, R16, RZ, PT ;  /* 0x000000ff1000720c */ /* 0x002fc80003f05070 */
[----:B------:R-:W-:Y:S02]  /*3b20*/  ISETP.NE.AND.EX P0, PT, R17, RZ, PT, P0 ;  /* 0x000000ff1100720c */ /* 0x000fe40003f05300 */
[----:B0-----:R-:W-:-:S05]  /*3b30*/  I2FP.F32.U32 R4, R22 ;  /* 0x0000001600047245 */ /* 0x001fca0000201000 */
[----:B------:R-:W-:-:S04]  /*3b40*/  FMUL R4, R4, UR6 ;  /* 0x0000000604047c20 */ /* 0x000fc80008400000 */
[----:B------:R0:W1:Y:S02]  /*3b50*/  F2I.U32.TRUNC.NTZ R23, R4 ;  /* 0x0000000400177305 */ /* 0x000064000020f000 */
[----:B---34-:R-:W-:Y:S05]  /*3b60*/  @!P0 BRA `(.L_x_74) ;  /* 0x0000000000288947 */ /* 0x018fea0003800000 */
[----:B------:R-:W3:Y:S02]  /*3b70*/  LDC R5, c[0x0][0x634] ;  /* 0x00018d00ff057b82 */ /* 0x000ee40000000800 */
[----:B---3--:R-:W-:-:S05]  /*3b80*/  IADD3 R13, P0, R8, R5, RZ ;  /* 0x00000005080d7210 */ /* 0x008fca0007f1e0ff */
[----:B------:R-:W-:-:S04]  /*3b90*/  IMAD.X R19, RZ, RZ, R9, P0 ;  /* 0x000000ffff137224 */ /* 0x000fc800000e0609 */
[----:B0-----:R-:W-:-:S04]  /*3ba0*/  IMAD.WIDE.U32 R4, R19, R16, RZ ;  /* 0x0000001013047225 */ /* 0x001fc800078e00ff */
[----:B------:R-:W-:-:S04]  /*3bb0*/  IMAD.WIDE.U32 R10, P0, R13, R17, R4 ;  /* 0x000000110d0a7225 */ /* 0x000fc80007800004 */
[----:B------:R-:W-:-:S04]  /*3bc0*/  IMAD.WIDE.U32 R4, R13, R16, RZ ;  /* 0x000000100d047225 */ /* 0x000fc800078e00ff */
[----:B------:R-:W-:Y:S01]  /*3bd0*/  IMAD.X R15, RZ, RZ, RZ, P0 ;  /* 0x000000ffff0f7224 */ /* 0x000fe200000e06ff */
[----:B------:R-:W-:Y:S01]  /*3be0*/  IADD3 RZ, P0, R5, R10, RZ ;  /* 0x0000000a05ff7210 */ /* 0x000fe20007f1e0ff */
[----:B------:R-:W-:-:S04]  /*3bf0*/  IMAD.MOV.U32 R14, RZ, RZ, R11 ;  /* 0x000000ffff0e7224 */ /* 0x000fc800078e000b */
[----:B------:R-:W-:-:S08]  /*3c00*/  IMAD.WIDE.U32.X R14, R19, R17, R14, P0 ;  /* 0x00000011130e7225 */ /* 0x000fd000000e040e */
.L_x_74:
[----:B------:R-:W3:Y:S01]  /*3c10*/  LDC.64 R30, c[0x0][0x640] ;  /* 0x00019000ff1e7b82 */ /* 0x000ee20000000a00 */
[-C--:B------:R-:W-:Y:S01]  /*3c20*/  SHF.R.U64 R41, R14, R18.reuse, R15 ;  /* 0x000000120e297219 */ /* 0x080fe2000000120f */
[----:B-1----:R-:W-:Y:S01]  /*3c30*/  IMAD.MOV R23, RZ, RZ, -R23 ;  /* 0x000000ffff177224 */ /* 0x002fe200078e0a17 */
[----:B0-----:R-:W-:Y:S01]  /*3c40*/  SHF.R.U32.HI R4, RZ, R18, R15 ;  /* 0x00000012ff047219 */ /* 0x001fe2000001160f */
[----:B------:R-:W-:Y:S01]  /*3c50*/  ULDC UR6, c[0x0][0x154] ;  /* 0x0000550000067ab9 */ /* 0x000fe20000000800 */
[----:B------:R-:W-:Y:S01]  /*3c60*/  IADD3 R11, P0, RZ, -R41, RZ ;  /* 0x80000029ff0b7210 */ /* 0x000fe20007f1e0ff */
[----:B------:R-:W-:Y:S02]  /*3c70*/  IMAD R23, R25, R23, R22 ;  /* 0x0000001719177224 */ /* 0x000fe400078e0216 */
[----:B------:R-:W0:Y:S01]  /*3c80*/  LDC R14, c[0x0][0x618] ;  /* 0x00018600ff0e7b82 */ /* 0x000e220000000800 */
[----:B------:R-:W-:Y:S02]  /*3c90*/  IMAD.MOV.U32 R13, RZ, RZ, 0x1 ;  /* 0x00000001ff0d7424 */ /* 0x000fe400078e00ff */
[----:B------:R-:W-:-:S04]  /*3ca0*/  IMAD.X R5, RZ, RZ, ~R4, P0 ;  /* 0x000000ffff057224 */ /* 0x000fc800000e0e04 */
[-C--:B--2---:R-:W-:Y:S01]  /*3cb0*/  IMAD R10, R5, R20.reuse, RZ ;  /* 0x00000014050a7224 */ /* 0x084fe200078e02ff */
[----:B------:R-:W1:Y:S01]  /*3cc0*/  LDC R26, c[0x0][0x608] ;  /* 0x00018200ff1a7b82 */ /* 0x000e620000000800 */
[----:B------:R-:W-:-:S04]  /*3cd0*/  IMAD.WIDE.U32 R4, R11, R20, R8 ;  /* 0x000000140b047225 */ /* 0x000fc800078e0008 */
[----:B------:R-:W-:Y:S01]  /*3ce0*/  IMAD R11, R11, R21, R10 ;  /* 0x000000150b0b7224 */ /* 0x000fe200078e020a */
[----:B------:R-:W-:Y:S02]  /*3cf0*/  I2FP.F32.U32 R10, R24 ;  /* 0x00000018000a7245 */ /* 0x000fe40000201000 */
[----:B------:R-:W2:Y:S01]  /*3d00*/  LDC R28, c[0x0][0x658] ;  /* 0x00019600ff1c7b82 */ /* 0x000ea20000000800 */
[----:B------:R-:W-:Y:S01]  /*3d10*/  IMAD.IADD R5, R5, 0x1, R11 ;  /* 0x0000000105057824 */ /* 0x000fe200078e020b */
[----:B---3--:R-:W-:Y:S01]  /*3d20*/  ISETP.NE.U32.AND P0, PT, R30, RZ, PT ;  /* 0x000000ff1e00720c */ /* 0x008fe20003f05070 */
[----:B------:R-:W-:Y:S01]  /*3d30*/  FMUL R10, R10, UR6 ;  /* 0x000000060a0a7c20 */ /* 0x000fe20008400000 */
[----:B------:R-:W-:Y:S02]  /*3d40*/  IMAD.MOV.U32 R11, RZ, RZ, -0x1 ;  /* 0xffffffffff0b7424 */ /* 0x000fe400078e00ff */
[----:B------:R-:W-:Y:S01]  /*3d50*/  ISETP.NE.AND.EX P0, PT, R31, RZ, PT, P0 ;  /* 0x000000ff1f00720c */ /* 0x000fe20003f05300 */
[----:B------:R3:W4:Y:S01]  /*3d60*/  F2I.U32.TRUNC.NTZ R19, R10 ;  /* 0x0000000a00137305 */ /* 0x000722000020f000 */
[----:B------:R-:W3:Y:S01]  /*3d70*/  LDC R21, c[0x0][0x148] ;  /* 0x00005200ff157b82 */ /* 0x000ee20000000800 */
[----:B0-----:R-:W-:-:S02]  /*3d80*/  SHF.R.U64 R18, R4, R14, R5 ;  /* 0x0000000e04127219 */ /* 0x001fc40000001205 */
[----:B------:R-:W-:-:S05]  /*3d90*/  SHF.R.U32.HI R5, RZ, R14, R5 ;  /* 0x0000000eff057219 */ /* 0x000fca0000011605 */
[----:B------:R-:W0:Y:S01]  /*3da0*/  LDC R22, c[0x0][0x600] ;  /* 0x00018000ff167b82 */ /* 0x000e220000000800 */
[-CC-:B-1----:R-:W-:Y:S02]  /*3db0*/  SHF.R.U64 R16, R18, R26.reuse, R5.reuse ;  /* 0x0000001a12107219 */ /* 0x182fe40000001205 */
[----:B------:R-:W-:-:S05]  /*3dc0*/  SHF.R.U32.HI R5, RZ, R26, R5 ;  /* 0x0000001aff057219 */ /* 0x000fca0000011605 */
[----:B------:R-:W1:Y:S01]  /*3dd0*/  LDC R27, c[0x0][0x648] ;  /* 0x00019200ff1b7b82 */ /* 0x000e620000000800 */
[-CC-:B--2---:R-:W-:Y:S02]  /*3de0*/  SHF.R.U64 R20, R16, R28.reuse, R5.reuse ;  /* 0x0000001c10147219 */ /* 0x184fe40000001205 */
[-C--:B------:R-:W-:Y:S02]  /*3df0*/  SHF.L.U32 R11, R11, R28.reuse, RZ ;  /* 0x0000001c0b0b7219 */ /* 0x080fe400000006ff */
[-C--:B------:R-:W-:Y:S01]  /*3e00*/  SHF.R.U32.HI R5, RZ, R28.reuse, R5 ;  /* 0x0000001cff057219 */ /* 0x080fe20000011605 */
[----:B------:R-:W-:Y:S01]  /*3e10*/  IMAD.MOV.U32 R4, RZ, RZ, R20 ;  /* 0x000000ffff047224 */ /* 0x000fe200078e0014 */
[----:B------:R-:W-:Y:S01]  /*3e20*/  SHF.L.U32 R28, R13, R28, RZ ;  /* 0x0000001c0d1c7219 */ /* 0x000fe200000006ff */
[----:B------:R-:W2:Y:S01]  /*3e30*/  LDC R29, c[0x0][0x638] ;  /* 0x00018e00ff1d7b82 */ /* 0x000ea20000000800 */
[----:B------:R-:W-:-:S07]  /*3e40*/  LOP3.LUT R25, RZ, R11, RZ, 0x33, !PT ;  /* 0x0000000bff197212 */ /* 0x000fce00078e33ff */
[----:B------:R-:W0:Y:S01]  /*3e50*/  LDC R32, c[0x0][0x610] ;  /* 0x00018400ff207b82 */ /* 0x000e220000000800 */
[----:B----4-:R-:W-:Y:S05]  /*3e60*/  @!P0 BRA `(.L_x_75) ;  /* 0x0000000000288947 */ /* 0x010fea0003800000 */
[----:B------:R-:W4:Y:S02]  /*3e70*/  LDC R13, c[0x0][0x64c] ;  /* 0x00019300ff0d7b82 */ /* 0x000f240000000800 */
[----:B----4-:R-:W-:-:S05]  /*3e80*/  IADD3 R13, P0, R20, R13, RZ ;  /* 0x0000000d140d7210 */ /* 0x010fca0007f1e0ff */
[----:B------:R-:W-:-:S04]  /*3e90*/  IMAD.X R17, RZ, RZ, R5, P0 ;  /* 0x000000ffff117224 */ /* 0x000fc800000e0605 */
[----:B------:R-:W-:-:S04]  /*3ea0*/  IMAD.WIDE.U32 R4, R17, R30, RZ ;  /* 0x0000001e11047225 */ /* 0x000fc800078e00ff */
[----:B---3--:R-:W-:-:S04]  /*3eb0*/  IMAD.WIDE.U32 R10, P0, R13, R31, R4 ;  /* 0x0000001f0d0a7225 */ /* 0x008fc80007800004 */
[----:B------:R-:W-:-:S04]  /*3ec0*/  IMAD.WIDE.U32 R4, R13, R30, RZ ;  /* 0x0000001e0d047225 */ /* 0x000fc800078e00ff */
[----:B------:R-:W-:Y:S01]  /*3ed0*/  IMAD.X R15, RZ, RZ, RZ, P0 ;  /* 0x000000ffff0f7224 */ /* 0x000fe200000e06ff */
[----:B------:R-:W-:Y:S01]  /*3ee0*/  IADD3 RZ, P0, R5, R10, RZ ;  /* 0x0000000a05ff7210 */ /* 0x000fe20007f1e0ff */
[----:B------:R-:W-:-:S04]  /*3ef0*/  IMAD.MOV.U32 R14, RZ, RZ, R11 ;  /* 0x000000ffff0e7224 */ /* 0x000fc800078e000b */
[----:B------:R-:W-:-:S08]  /*3f00*/  IMAD.WIDE.U32.X R4, R17, R31, R14, P0 ;  /* 0x0000001f11047225 */ /* 0x000fd000000e040e */
.L_x_75:
[----:B-1----:R-:W-:Y:S01]  /*3f10*/  SHF.R.U64 R4, R4, R27, R5 ;  /* 0x0000001b04047219 */ /* 0x002fe20000001205 */
[----:B------:R-:W-:Y:S01]  /*3f20*/  IMAD.MOV R19, RZ, RZ, -R19 ;  /* 0x000000ffff137224 */ /* 0x000fe200078e0a13 */
[----:B------:R-:W-:Y:S01]  /*3f30*/  LOP3.LUT R11, R16, R25, RZ, 0xc0, !PT ;  /* 0x00000019100b7212 */ /* 0x000fe200078ec0ff */
[----:B0-----:R-:W-:Y:S02]  /*3f40*/  VIADD R13, R22, 0xffffffff ;  /* 0xffffffff160d7836 */ /* 0x001fe40000000000 */
[----:B------:R-:W-:Y:S02]  /*3f50*/  IMAD.MOV R5, RZ, RZ, -R4 ;  /* 0x000000ffff057224 */ /* 0x000fe400078e0a04 */
[----:B---3--:R-:W-:Y:S02]  /*3f60*/  @P2 IMAD R23, R21, R19, R24 ;  /* 0x0000001315172224 */ /* 0x008fe400078e0218 */
[----:B------:R-:W-:Y:S01]  /*3f70*/  IMAD R24, R28, R4, R11 ;  /* 0x000000041c187224 */ /* 0x000fe200078e020b */
[----:B------:R-:W-:Y:S01]  /*3f80*/  LOP3.LUT R11, R18, R13, RZ, 0xc0, !PT ;  /* 0x0000000d120b7212 */ /* 0x000fe200078ec0ff */
[----:B--2---:R-:W-:-:S02]  /*3f90*/  IMAD R4, R5, R29, R20 ;  /* 0x0000001d05047224 */ /* 0x004fc400078e0214 */
[----:B------:R-:W-:Y:S02]  /*3fa0*/  IMAD R24, R24, R32, R23 ;  /* 0x0000002018187224 */ /* 0x000fe400078e0217 */
[----:B------:R-:W-:Y:S02]  /*3fb0*/  IMAD R5, R4, R22, R11 ;  /* 0x0000001604057224 */ /* 0x000fe400078e020b */
[----:B------:R-:W-:-:S03]  /*3fc0*/  IMAD.MOV.U32 R10, RZ, RZ, 0x1 ;  /* 0x00000001ff0a7424 */ /* 0x000fc600078e00ff */
[----:B------:R-:W-:Y:S02]  /*3fd0*/  SEL R15, R5, R24, !P2 ;  /* 0x00000018050f7207 */ /* 0x000fe40005000000 */
[----:B------:R-:W-:Y:S02]  /*3fe0*/  PRMT R4, R10, 0x7610, R4 ;  /* 0x000076100a047816 */ /* 0x000fe40000000004 */
[----:B------:R-:W-:-:S07]  /*3ff0*/  SEL R24, R24, R5, !P2 ;  /* 0x0000000518187207 */ /* 0x000fce0005000000 */
.L_x_73:
[----:B------:R-:W-:Y:S01]  /*4000*/  LOP3.LUT P0, RZ, R4, 0xff, RZ, 0xc0, !PT ;  /* 0x000000ff04ff7812 */ /* 0x000fe2000780c0ff */
[----:B------:R-:W-:-:S12]  /*4010*/  IMAD.MOV.U32 R22, RZ, RZ, R24 ;  /* 0x000000ffff167224 */ /* 0x000fd800078e0018 */
[----:B------:R-:W-:Y:S05]  /*4020*/  @P0 BRA `(.L_x_76) ;  /* 0xffffffd400000947 */ /* 0x000fea000383ffff */
[----:B------:R-:W-:Y:S05]  /*4030*/  EXIT ;  /* 0x000000000000794d */ /* 0x000fea0003800000 */
.L_x_8:
[----:B0-----:R-:W-:Y:S01]  /*4040*/  ULDC.64 UR4, c[0x0][0x650] ;  /* 0x0001940000047ab9 */ /* 0x001fe20000000a00 */
        /* <DEDUP_REMOVED lines=25> */
.L_x_78:
[----:B------:R-:W0:Y:S01]  /*41e0*/  LDC.64 R30, c[0x0][0x640] ;  /* 0x00019000ff1e7b82 */ /* 0x000e220000000a00 */
[-CC-:B------:R-:W-:Y:S01]  /*41f0*/  SHF.R.U64 R21, R16, R22.reuse, R17.reuse ;  /* 0x0000001610157219 */ /* 0x180fe20000001211 */
[----:B------:R-:W-:Y:S01]  /*4200*/  IMAD.MOV.U32 R27, RZ, RZ, 0x1 ;  /* 0x00000001ff1b7424 */ /* 0x000fe200078e00ff */
[----:B------:R-:W-:Y:S02]  /*4210*/  SHF.R.U32.HI R3, RZ, R22, R17 ;  /* 0x00000016ff037219 */ /* 0x000fe40000011611 */
[----:B------:R-:W-:-:S03]  /*4220*/  IADD3 R7, P0, RZ, -R21, RZ ;  /* 0x80000015ff077210 */ /* 0x000fc60007f1e0ff */
[----:B------:R-:W1:Y:S02]  /*4230*/  LDC R16, c[0x0][0x618] ;  /* 0x00018600ff107b82 */ /* 0x000e640000000800 */
[----:B------:R-:W-:Y:S02]  /*4240*/  IMAD.X R3, RZ, RZ, ~R3, P0 ;  /* 0x000000ffff037224 */ /* 0x000fe400000e0e03 */
[----:B------:R-:W-:-:S04]  /*4250*/  IMAD.WIDE.U32 R12, R7, R24, R8 ;  /* 0x00000018070c7225 */ /* 0x000fc800078e0008 */
[----:B------:R-:W2:Y:S01]  /*4260*/  LDC R26, c[0x0][0x608] ;  /* 0x00018200ff1a7b82 */ /* 0x000ea20000000800 */
[----:B------:R-:W-:-:S04]  /*4270*/  IMAD R14, R3, R24, RZ ;  /* 0x00000018030e7224 */ /* 0x000fc800078e02ff */
[----:B------:R-:W-:Y:S02]  /*4280*/  IMAD R3, R7, R25, R14 ;  /* 0x0000001907037224 */ /* 0x000fe400078e020e */
[----:B------:R-:W-:Y:S01]  /*4290*/  IMAD.MOV.U32 R7, RZ, RZ, -0x1 ;  /* 0xffffffffff077424 */ /* 0x000fe200078e00ff */
[----:B------:R-:W3:Y:S01]  /*42a0*/  LDC R28, c[0x0][0x658] ;  /* 0x00019600ff1c7b82 */ /* 0x000ee20000000800 */
[----:B------:R-:W-:Y:S01]  /*42b0*/  IMAD.IADD R3, R13, 0x1, R3 ;  /* 0x000000010d037824 */ /* 0x000fe200078e0203 */
[----:B0-----:R-:W-:-:S04]  /*42c0*/  ISETP.NE.U32.AND P0, PT, R30, RZ, PT ;  /* 0x000000ff1e00720c */ /* 0x001fc80003f05070 */
        /* <DEDUP_REMOVED lines=25> */
.L_x_79:
[----:B-1----:R-:W-:Y:S01]  /*4460*/  SHF.R.U64 R12, R12, R23, R13 ;  /* 0x000000170c0c7219 */ /* 0x002fe2000000120d */
[----:B0-----:R-:W-:Y:S01]  /*4470*/  VIADD R13, R19, 0xffffffff ;  /* 0xffffffff130d7836 */ /* 0x001fe20000000000 */
[----:B------:R-:W-:Y:S01]  /*4480*/  SHF.L.U32 R5, R27, R28, RZ ;  /* 0x0000001c1b057219 */ /* 0x000fe200000006ff */
[----:B------:R-:W-:Y:S01]  /*4490*/  @P2 IMAD R10, R11, R20, R4 ;  /* 0x000000140b0a2224 */ /* 0x000fe200078e0204 */
[----:B------:R-:W-:Y:S01]  /*44a0*/  LOP3.LUT R3, R22, R29, RZ, 0xc0, !PT ;  /* 0x0000001d16037212 */ /* 0x000fe200078ec0ff */
[----:B------:R-:W-:Y:S01]  /*44b0*/  IMAD.MOV R7, RZ, RZ, -R12 ;  /* 0x000000ffff077224 */ /* 0x000fe200078e0a0c */
[----:B------:R-:W-:Y:S01]  /*44c0*/  LOP3.LUT R18, R18, R13, RZ, 0xc0, !PT ;  /* 0x0000000d12127212 */ /* 0x000fe200078ec0ff */
[----:B------:R-:W-:Y:S02]  /*44d0*/  IMAD.MOV.U32 R4, RZ, RZ, 0x1 ;  /* 0x00000001ff047424 */ /* 0x000fe400078e00ff */
[----:B------:R-:W-:Y:S02]  /*44e0*/  IMAD R5, R5, R12, R3 ;  /* 0x0000000c05057224 */ /* 0x000fe400078e0203 */
[----:B--2---:R-:W-:-:S02]  /*44f0*/  IMAD R3, R7, R25, R24 ;  /* 0x0000001907037224 */ /* 0x004fc400078e0218 */
[----:B---3--:R-:W-:Y:S02]  /*4500*/  IMAD R10, R5, R32, R10 ;  /* 0x00000020050a7224 */ /* 0x008fe400078e020a */
[----:B------:R-:W-:Y:S01]  /*4510*/  IMAD R19, R3, R19, R18 ;  /* 0x0000001303137224 */ /* 0x000fe200078e0212 */
[----:B------:R-:W-:Y:S01]  /*4520*/  PRMT R3, R4, 0x7610, R3 ;  /* 0x0000761004037816 */ /* 0x000fe20000000003 */
[----:B------:R-:W-:-:S03]  /*4530*/  IMAD.MOV.U32 R17, RZ, RZ, R21 ;  /* 0x000000ffff117224 */ /* 0x000fc600078e0015 */
[----:B------:R-:W-:Y:S02]  /*4540*/  SEL R18, R19, R10, !P2 ;  /* 0x0000000a13127207 */ /* 0x000fe40005000000 */
[----:B------:R-:W-:-:S07]  /*4550*/  SEL R19, R10, R19, !P2 ;  /* 0x000000130a137207 */ /* 0x000fce0005000000 */
.L_x_77:
[----:B------:R-:W-:-:S08]  /*4560*/  NOP ;  /* 0x0000000000007918 */ /* 0x000fd00000000000 */
[----:B------:R-:W0:-:S00]  /*4570*/  USETMAXREG.DEALLOC.CTAPOOL 0x28 ;  /* 0x00000028000079c8 */ /* 0x000e0000080e0500 */
[----:B0-----:R-:W-:-:S13]  /*4580*/  ISETP.NE.AND P0, PT, R2, RZ, PT ;  /* 0x000000ff0200720c */ /* 0x001fda0003f05270 */
[----:B------:R-:W-:Y:S05]  /*4590*/  @P0 EXIT ;  /* 0x000000000000094d */ /* 0x000fea0003800000 */
[----:B------:R-:W-:Y:S01]  /*45a0*/  LOP3.LUT P0, RZ, R3, 0xff, RZ, 0xc0, !PT ;  /* 0x000000ff03ff7812 */ /* 0x000fe2000780c0ff */
[----:B------:R-:W-:Y:S02]  /*45b0*/  IMAD.MOV.U32 R7, RZ, RZ, 0x1 ;  /* 0x00000001ff077424 */ /* 0x000fe400078e00ff */
[----:B------:R-:W-:-:S10]  /*45c0*/  IMAD.MOV.U32 R15, RZ, RZ, RZ ;  /* 0x000000ffff0f7224 */ /* 0x000fd400078e00ff */
[----:B------:R-:W-:Y:S05]  /*45d0*/  @!P0 BRA `(.L_x_80) ;  /* 0x0000000c00488947 */ /* 0x000fea0003800000 */
[----:B------:R-:W0:Y:S01]  /*45e0*/  LDC R2, c[0x0][0x28c] ;  /* 0x0000a300ff027b82 */ /* 0x000e220000000800 */
[----:B------:R-:W1:Y:S01]  /*45f0*/  S2R R12, SR_CgaCtaId ;  /* 0x00000000000c7919 */ /* 0x000e620000008800 */
[----:B------:R-:W-:Y:S01]  /*4600*/  ULDC UR5, c[0x0][0x658] ;  /* 0x0001960000057ab9 */ /* 0x000fe20000000800 */
[----:B------:R-:W-:Y:S01]  /*4610*/  UMOV UR7, 0xffffffff ;  /* 0xffffffff00077882 */ /* 0x000fe20000000000 */
[----:B------:R-:W-:Y:S01]  /*4620*/  ULDC UR6, c[0x0][0xc] ;  /* 0x0000030000067ab9 */ /* 0x000fe20000000800 */
[----:B------:R-:W-:Y:S01]  /*4630*/  USHF.L.U32 UR8, UR7, UR5, URZ ;  /* 0x0000000507087299 */ /* 0x000fe2000800063f */
[----:B------:R-:W-:Y:S01]  /*4640*/  BSSY B0, `(.L_x_80) ;  /* 0x00000cb000007945 */ /* 0x000fe20003800000 */
[----:B------:R-:W-:Y:S01]  /*4650*/  UMOV UR9, 0x1 ;  /* 0x0000000100097882 */ /* 0x000fe20000000000 */
[----:B------:R-:W-:Y:S01]  /*4660*/  ULDC UR7, c[0x0][0x10] ;  /* 0x0000040000077ab9 */ /* 0x000fe20000000800 */
[----:B------:R-:W-:Y:S01]  /*4670*/  USHF.L.U32 UR18, UR9, UR5, URZ ;  /* 0x0000000509127299 */ /* 0x000fe2000800063f */
[----:B------:R-:W-:Y:S01]  /*4680*/  IMAD.MOV.U32 R16, RZ, RZ, 0x1 ;  /* 0x00000001ff107424 */ /* 0x000fe200078e00ff */
[----:B------:R-:W-:Y:S01]  /*4690*/  UIMAD.WIDE.U32 UR6, UR6, UR7, URZ ;  /* 0x00000007060672a5 */ /* 0x000fe2000f8e003f */
[----:B------:R-:W-:Y:S01]  /*46a0*/  LOP3.LUT R14, R6, 0x2, RZ, 0xfc, !PT ;  /* 0x00000002060e7812 */ /* 0x000fe200078efcff */
[----:B------:R-:W-:Y:S01]  /*46b0*/  ULDC UR5, c[0x0][0x14] ;  /* 0x0000050000057ab9 */ /* 0x000fe20000000800 */
[----:B------:R-:W-:Y:S01]  /*46c0*/  IMAD.MOV.U32 R7, RZ, RZ, 0x1 ;  /* 0x00000001ff077424 */ /* 0x000fe200078e00ff */
[----:B------:R-:W-:Y:S01]  /*46d0*/  UIMAD.WIDE.U32 UR20, UR6, UR5, URZ ;  /* 0x00000005061472a5 */ /* 0x000fe2000f8e003f */
[----:B------:R-:W-:Y:S01]  /*46e0*/  IMAD.MOV.U32 R15, RZ, RZ, RZ ;  /* 0x000000ffff0f7224 */ /* 0x000fe200078e00ff */
[----:B------:R-:W-:Y:S01]  /*46f0*/  UIMAD UR13, UR7, UR5, URZ ;  /* 0x00000005070d72a4 */ /* 0x000fe2000f8e023f */
[----:B------:R-:W-:Y:S01]  /*4700*/  ULDC UR4, c[0x0][0x600] ;  /* 0x0001800000047ab9 */ /* 0x000fe20000000800 */
[----:B------:R-:W-:-:S02]  /*4710*/  ULOP3.LUT UR17, URZ, UR8, URZ, 0x33, !UPT ;  /* 0x000000083f117292 */ /* 0x000fc4000f8e333f */
[----:B------:R-:W-:Y:S01]  /*4720*/  UIADD3 UR4, UR4, -0x1, URZ ;  /* 0xffffffff04047890 */ /* 0x000fe2000fffe03f */
[----:B0-----:R-:W-:Y:S01]  /*4730*/  VIADD R2, R2, 0x3f ;  /* 0x0000003f02027836 */ /* 0x001fe20000000000 */
[----:B------:R-:W-:Y:S01]  /*4740*/  UIADD3 UR13, UR21, UR13, URZ ;  /* 0x0000000d150d7290 */ /* 0x000fe2000fffe03f */
[----:B------:R-:W-:-:S03]  /*4750*/  ULDC.64 UR22, c[0x0][0x198] ;  /* 0x0000660000167ab9 */ /* 0x000fc60000000a00 */
[----:B------:R-:W-:-:S04]  /*4760*/  SHF.R.S32.HI R3, RZ, 0x1f, R2 ;  /* 0x0000001fff037819 */ /* 0x000fc80000011402 */
[----:B------:R-:W-:Y:S01]  /*4770*/  LEA.HI R3, R3, R2, RZ, 0x6 ;  /* 0x0000000203037211 */ /* 0x000fe200078f30ff */
[C---:B-1----:R-:W-:Y:S02]  /*4780*/  IMAD.SHL.U32 R11, R12.reuse, 0x10, RZ ;  /* 0x000000100c0b7824 */ /* 0x042fe400078e00ff */
[----:B------:R-:W-:Y:S01]  /*4790*/  IMAD.SHL.U32 R12, R12, 0x400, RZ ;  /* 0x000004000c0c7824 */ /* 0x000fe200078e00ff */
[----:B------:R-:W-:Y:S02]  /*47a0*/  SHF.R.S32.HI R10, RZ, 0x6, R3 ;  /* 0x00000006ff0a7819 */ /* 0x000fe40000011403 */
[----:B------:R-:W-:Y:S02]  /*47b0*/  LOP3.LUT R11, R11, 0x10, RZ, 0xc0, !PT ;  /* 0x000000100b0b7812 */ /* 0x000fe400078ec0ff */
[----:B------:R-:W-:Y:S01]  /*47c0*/  LOP3.LUT R12, R12, 0x400, RZ, 0xc0, !PT ;  /* 0x000004000c0c7812 */ /* 0x000fe200078ec0ff */
[----:B------:R-:W-:-:S07]  /*47d0*/  VIADD R13, R10, 0x1 ;  /* 0x000000010a0d7836 */ /* 0x000fce0000000000 */
.L_x_91:
[----:B------:R-:W-:-:S03]  /*47e0*/  UMOV UR5, 0xffffffff ;  /* 0xffffffff00057882 */ /* 0x000fc60000000000 */
[----:B------:R-:W-:Y:S05]  /*47f0*/  BRA.DIV UR5, `(.L_x_81) ;  /* 0x0000001a05387947 */ /* 0x000fea000b800000 */
[----:B------:R-:W-:-:S13]  /*4800*/  ELECT P0, URZ, PT ;  /* 0x00000000003f782f */ /* 0x000fda0003800000 */
.L_x_120:
[----:B------:R-:W0:Y:S01]  /*4810*/  LDC R2, c[0x0][0x28c] ;  /* 0x0000a300ff027b82 */ /* 0x000e220000000800 */
[----:B------:R-:W-:Y:S01]  /*4820*/  BSSY B1, `(.L_x_82) ;  /* 0x0000038000017945 */ /* 0x000fe20003800000 */
[----:B0-----:R-:W-:-:S13]  /*4830*/  ISETP.LT.OR P0, PT, R2, 0x1, !P0 ;  /* 0x000000010200780c */ /* 0x001fda0004701670 */
[----:B------:R-:W-:Y:S05]  /*4840*/  @P0 BRA `(.L_x_83) ;  /* 0x0000000000d40947 */ /* 0x000fea0003800000 */
[----:B------:R-:W-:Y:S02]  /*4850*/  IMAD R20, R18, 0x20, R11 ;  /* 0x0000002012147824 */ /* 0x000fe400078e020b */
[----:B------:R-:W-:Y:S02]  /*4860*/  IMAD.SHL.U32 R19, R19, 0x80, RZ ;  /* 0x0000008013137824 */ /* 0x000fe400078e00ff */
[----:B------:R-:W-:Y:S02]  /*4870*/  IMAD.MOV.U32 R23, RZ, RZ, RZ ;  /* 0x000000ffff177224 */ /* 0x000fe400078e00ff */
[----:B------:R-:W-:Y:S02]  /*4880*/  IMAD.MOV.U32 R2, RZ, RZ, R13 ;  /* 0x000000ffff027224 */ /* 0x000fe400078e000d */
[----:B------:R-:W-:Y:S02]  /*4890*/  IMAD.MOV.U32 R3, RZ, RZ, R7 ;  /* 0x000000ffff037224 */ /* 0x000fe400078e0007 */
[----:B------:R-:W-:-:S07]  /*48a0*/  IMAD.MOV.U32 R5, RZ, RZ, R15 ;  /* 0x000000ffff057224 */ /* 0x000fce00078e000f */
.L_x_86:
[----:B------:R-:W0:Y:S01]  /*48b0*/  S2R R21, SR_CgaCtaId ;  /* 0x0000000000157919 */ /* 0x000e220000008800 */
[----:B------:R-:W-:Y:S02]  /*48c0*/  MOV R4, 0x400 ;  /* 0x0000040000047802 */ /* 0x000fe40000000f00 */
[----:B------:R-:W-:-:S13]  /*48d0*/  LOP3.LUT P1, RZ, R0, 0x7f, RZ, 0xc0, !PT ;  /* 0x0000007f00ff7812 */ /* 0x000fda000782c0ff */
[----:B------:R-:W1:Y:S01]  /*48e0*/  @!P1 LDC R18, c[0x0][0x500] ;  /* 0x00014000ff129b82 */ /* 0x000e620000000800 */
[----:B0-----:R-:W-:Y:S02]  /*48f0*/  LEA R22, R21, R4, 0x18 ;  /* 0x0000000415167211 */ /* 0x001fe400078ec0ff */
[----:B------:R-:W-:-:S03]  /*4900*/  SHF.L.U32 R4, R3, 0x1f, RZ ;  /* 0x0000001f03047819 */ /* 0x000fc600000006ff */
[----:B------:R-:W-:-:S04]  /*4910*/  IMAD R21, R5, 0x8, R22 ;  /* 0x0000000805157824 */ /* 0x000fc800078e0216 */
[----:B------:R-:W0:Y:S02]  /*4920*/  SYNCS.PHASECHK.TRANS64.TRYWAIT P0, [R21+URZ+0xb0], R4 ;  /* 0x0000b004150075a7 */ /* 0x000e24000800017f */
[----:B01----:R-:W-:Y:S05]  /*4930*/  @!P0 BRA `(.L_x_84) ;  /* 0x0000001800088947 */ /* 0x003fea0003800000 */
.L_x_121:
[----:B0-----:R-:W-:Y:S01]  /*4940*/  PRMT R4, R14, 0x9910, RZ ;  /* 0x000099100e047816 */ /* 0x001fe200000000ff */
[----:B------:R0:W-:Y:S03]  /*4950*/  @!P1 SYNCS.ARRIVE.TRANS64 RZ, [R21+URZ], R18 ;  /* 0x0000001215ff99a7 */ /* 0x0001e6000800003f */
[----:B------:R-:W-:-:S13]  /*4960*/  ISETP.NE.AND P0, PT, R4, 0x2, PT ;  /* 0x000000020400780c */ /* 0x000fda0003f05270 */
[----:B0-----:R-:W-:Y:S05]  /*4970*/  @P0 BRA `(.L_x_85) ;  /* 0x0000000000040947 */ /* 0x001fea0003800000 */
[----:B------:R-:W-:Y:S01]  /*4980*/  BPT.TRAP 0x1 ;  /* 0x000000040000795c */ /* 0x000fe20000300000 */
.L_x_85:
[----:B------:R-:W-:Y:S01]  /*4990*/  R2UR UR16, R22 ;  /* 0x00000000161072ca */ /* 0x000fe200000e0000 */
[----:B------:R-:W-:Y:S01]  /*49a0*/  IMAD R22, R5, 0x2000, R22 ;  /* 0x0000200005167824 */ /* 0x000fe200078e0216 */
[----:B------:R-:W-:Y:S01]  /*49b0*/  R2UR UR9, R21 ;  /* 0x00000000150972ca */ /* 0x000fe200000e0000 */
[----:B------:R-:W-:Y:S01]  /*49c0*/  IMAD R4, R5, 0x800, R12 ;  /* 0x0000080005047824 */ /* 0x000fe200078e020c */
[----:B------:R-:W-:Y:S01]  /*49d0*/  UIADD3 UR6, UP0, UR22, 0xf0, URZ ;  /* 0x000000f016067890 */ /* 0x000fe2000ff1e03f */
[----:B------:R-:W-:Y:S01]  /*49e0*/  VIADD R2, R2, 0xffffffff ;  /* 0xffffffff02027836 */ /* 0x000fe20000000000 */
[----:B------:R-:W-:Y:S01]  /*49f0*/  R2UR UR5, R22 ;  /* 0x00000000160572ca */ /* 0x000fe200000e0000 */
[----:B------:R-:W-:Y:S01]  /*4a00*/  UIADD3 UR24, UP1, UR22, 0x1f0, URZ ;  /* 0x000001f016187890 */ /* 0x000fe2000ff3e03f */
[----:B------:R-:W-:Y:S01]  /*4a10*/  R2UR UR8, R4 ;  /* 0x00000000040872ca */ /* 0x000fe200000e0000 */
[----:B------:R-:W-:Y:S01]  /*4a20*/  UIADD3.X UR7, URZ, UR23, URZ, UP0, !UPT ;  /* 0x000000173f077290 */ /* 0x000fe200087fe43f */
[----:B------:R-:W-:Y:S01]  /*4a30*/  R2UR UR11, R19 ;  /* 0x00000000130b72ca */ /* 0x000fe200000e0000 */
[----:B------:R-:W-:Y:S01]  /*4a40*/  VIADD R5, R5, 0x1 ;  /* 0x0000000105057836 */ /* 0x000fe20000000000 */
[----:B------:R-:W-:Y:S01]  /*4a50*/  R2UR UR10, R23 ;  /* 0x00000000170a72ca */ /* 0x000fe200000e0000 */
[----:B------:R-:W-:Y:S01]  /*4a60*/  UIADD3.X UR25, URZ, UR23, URZ, UP1, !UPT ;  /* 0x000000173f197290 */ /* 0x000fe20008ffe43f */
[----:B------:R-:W-:Y:S01]  /*4a70*/  R2UR UR12, R17 ;  /* 0x00000000110c72ca */ /* 0x000fe200000e0000 */
[----:B------:R-:W-:Y:S01]  /*4a80*/  UMOV UR14, 0x0 ;  /* 0x00000000000e7882 */ /* 0x000fe20000000000 */
[----:B------:R-:W-:Y:S01]  /*4a90*/  R2UR UR19, R20 ;  /* 0x00000000141372ca */ /* 0x000fe200000e0000 */
[----:B------:R-:W-:Y:S01]  /*4aa0*/  UMOV UR15, 0x10000000 ;  /* 0x10000000000f7882 */ /* 0x000fe20000000000 */
[----:B------:R-:W-:Y:S01]  /*4ab0*/  ISETP.GT.AND P1, PT, R2, 0x1, PT ;  /* 0x000000010200780c */ /* 0x000fe20003f24270 */
[----:B------:R-:W-:Y:S01]  /*4ac0*/  UIADD3 UR5, UR5, 0x280, URZ ;  /* 0x0000028005057890 */ /* 0x000fe2000fffe03f */
[----:B------:R-:W-:Y:S01]  /*4ad0*/  ISETP.NE.AND P0, PT, R5, 0x16, PT ;  /* 0x000000160500780c */ /* 0x000fe20003f05270 */
[----:B------:R-:W-:Y:S01]  /*4ae0*/  UIADD3 UR16, UR16, 0x2c280, UR8 ;  /* 0x0002c28010107890 */ /* 0x000fe2000fffe008 */
[----:B------:R-:W-:Y:S01]  /*4af0*/  VIADD R23, R23, 0x40 ;  /* 0x0000004017177836 */ /* 0x000fe20000000000 */
[----:B------:R-:W-:Y:S01]  /*4b00*/  UMOV UR26, 0x30000 ;  /* 0x00030000001a7882 */ /* 0x000fe20000000000 */
[----:B------:R-:W-:-:S02]  /*4b10*/  SEL R4, RZ, 0x1, P0 ;  /* 0x00000001ff047807 */ /* 0x000fc40000000000 */
[----:B------:R-:W-:Y:S01]  /*4b20*/  UMOV UR8, UR5 ;  /* 0x0000000500087c82 */ /* 0x000fe20008000000 */
[----:B------:R-:W-:Y:S01]  /*4b30*/  SEL R5, R5, RZ, P0 ;  /* 0x000000ff05057207 */ /* 0x000fe20000000000 */
[----:B------:R0:W-:Y:S01]  /*4b40*/  UTMALDG.3D [UR8], [UR6], desc[UR14] ;  /* 0x00000e08060075b4 */ /* 0x0001e20008011000 */
[----:B------:R-:W-:Y:S01]  /*4b50*/  LOP3.LUT R3, R3, R4, RZ, 0x3c, !PT ;  /* 0x0000000403037212 */ /* 0x000fe200078e3cff */
[----:B0-----:R-:W-:Y:S01]  /*4b60*/  UMOV UR11, UR19 ;  /* 0x00000013000b7c82 */ /* 0x001fe20008000000 */
[----:B------:R-:W-:Y:S02]  /*4b70*/  UMOV UR8, UR16 ;  /* 0x0000001000087c82 */ /* 0x000fe40008000000 */
[----:B------:R0:W-:Y:S02]  /*4b80*/  UTMALDG.3D.MULTICAST [UR8], [UR24], UR26, desc[UR14] ;  /* 0x00000e08180073b4 */ /* 0x0001e4000801181a */
[----:B0-----:R-:W-:Y:S05]  /*4b90*/  @P1 BRA `(.L_x_86) ;  /* 0xfffffffc00441947 */ /* 0x001fea000383ffff */
.L_x_83:
[----:B------:R-:W-:Y:S05]  /*4ba0*/  BSYNC B1 ;  /* 0x0000000000017941 */ /* 0x000fea0003800000 */
.L_x_82:
[----:B------:R-:W-:Y:S01]  /*4bb0*/  LOP3.LUT P1, RZ, R16, 0xff, RZ, 0xc0, !PT ;  /* 0x000000ff10ff7812 */ /* 0x000fe2000782c0ff */
[C---:B------:R-:W-:Y:S01]  /*4bc0*/  IMAD.IADD R15, R10.reuse, 0x1, R15 ;  /* 0x000000010a0f7824 */ /* 0x040fe200078e020f */
[----:B------:R-:W-:Y:S01]  /*4bd0*/  ULDC.64 UR6, c[0x0][0x650] ;  /* 0x0001940000067ab9 */ /* 0x000fe20000000a00 */
[C---:B------:R-:W-:Y:S01]  /*4be0*/  ISETP.GE.U32.AND P3, PT, R10.reuse, 0x16, PT ;  /* 0x000000160a00780c */ /* 0x040fe20003f66070 */
[----:B------:R-:W-:Y:S01]  /*4bf0*/  BSSY B1, `(.L_x_87) ;  /* 0x000006d000017945 */ /* 0x000fe20003800000 */
[----:B------:R-:W-:Y:S01]  /*4c00*/  IMAD.MOV.U32 R19, RZ, RZ, -0x1 ;  /* 0xffffffffff137424 */ /* 0x000fe200078e00ff */
[----:B------:R-:W-:Y:S01]  /*4c10*/  ISETP.GT.U32.AND P0, PT, R15, 0x15, PT ;  /* 0x000000150f00780c */ /* 0x000fe20003f04070 */
[----:B------:R-:W-:Y:S01]  /*4c20*/  IMAD.MOV.U32 R18, RZ, RZ, -0x1 ;  /* 0xffffffffff127424 */ /* 0x000fe200078e00ff */
[----:B------:R-:W-:Y:S01]  /*4c30*/  PRMT R16, RZ, 0x7610, R16 ;  /* 0x00007610ff107816 */ /* 0x000fe20000000010 */
[----:B------:R-:W-:Y:S01]  /*4c40*/  IMAD.MOV.U32 R17, RZ, RZ, -0x1 ;  /* 0xffffffffff117424 */ /* 0x000fe200078e00ff */
[----:B------:R-:W-:-:S03]  /*4c50*/  ISETP.LT.U32.AND P0, PT, R10, 0x16, P0 ;  /* 0x000000160a00780c */ /* 0x000fc60000701070 */
[----:B------:R-:W0:Y:S01]  /*4c60*/  @P1 S2R R3, SR_CgaCtaId ;  /* 0x0000000000031919 */ /* 0x000e220000008800 */
[----:B------:R-:W-:-:S04]  /*4c70*/  @P1 MOV R2, 0x400 ;  /* 0x0000040000021802 */ /* 0x000fc80000000f00 */
[----:B0-----:R-:W-:Y:S01]  /*4c80*/  @P1 LEA R4, R3, R2, 0x18 ;  /* 0x0000000203041211 */ /* 0x001fe200078ec0ff */
[----:B------:R-:W-:Y:S01]  /*4c90*/  IMAD.WIDE.U32 R2, R15, -0x45d1745d, RZ ;  /* 0xba2e8ba30f027825 */ /* 0x000fe200078e00ff */
[----:B------:R-:W-:Y:S02]  /*4ca0*/  SEL R2, RZ, 0x1, !P0 ;  /* 0x00000001ff027807 */ /* 0x000fe40004000000 */
[----:B------:R0:W-:Y:S01]  /*4cb0*/  @P1 SYNCS.ARRIVE.TRANS64.A1T0 RZ, [R4+URZ+0x178], RZ ;  /* 0x000178ff04ff19a7 */ /* 0x0001e2000810003f */
[----:B------:R-:W-:Y:S02]  /*4cc0*/  IADD3 R8, P1, R8, UR20, RZ ;  /* 0x0000001408087c10 */ /* 0x000fe4000ff3e0ff */
[----:B------:R-:W-:Y:S02]  /*4cd0*/  LOP3.LUT R7, R7, R2, RZ, 0x3c, !PT ;  /* 0x0000000207077212 */ /* 0x000fe400078e3cff */
[----:B------:R-:W-:Y:S02]  /*4ce0*/  IADD3.X R9, R9, UR13, RZ, P1, !PT ;  /* 0x0000000d09097c10 */ /* 0x000fe40008ffe4ff */
[----:B------:R-:W-:-:S02]  /*4cf0*/  ISETP.GE.U32.AND P0, PT, R8, UR6, PT ;  /* 0x0000000608007c0c */ /* 0x000fc4000bf06070 */
[----:B0-----:R-:W-:Y:S02]  /*4d00*/  SHF.R.U32.HI R4, RZ, 0x4, R3 ;  /* 0x00000004ff047819 */ /* 0x001fe40000011603 */
[----:B------:R-:W-:Y:S02]  /*4d10*/  ISETP.GE.U32.AND.EX P0, PT, R9, UR7, PT, P0 ;  /* 0x0000000709007c0c */ /* 0x000fe4000bf06100 */
[----:B------:R-:W-:Y:S01]  /*4d20*/  @P3 LOP3.LUT R7, R7, 0x1, R4, 0x78, !PT ;  /* 0x0000000107073812 */ /* 0x000fe200078e7804 */
[----:B------:R-:W-:Y:S01]  /*4d30*/  IMAD R15, R4, -0x16, R15 ;  /* 0xffffffea040f7824 */ /* 0x000fe200078e020f */
[----:B------:R-:W-:-:S09]  /*4d40*/  PRMT R2, RZ, 0x7610, R2 ;  /* 0x00007610ff027816 */ /* 0x000fd20000000002 */
[----:B------:R-:W-:Y:S05]  /*4d50*/  @P0 BRA `(.L_x_88) ;  /* 0x0000000400580947 */ /* 0x000fea0003800000 */
[----:B------:R-:W0:Y:S01]  /*4d60*/  S2R R18, SR_CTAID.X ;  /* 0x0000000000127919 */ /* 0x000e220000002500 */
[----:B------:R-:W-:Y:S01]  /*4d70*/  ULDC.64 UR6, c[0x0][0x628] ;  /* 0x00018a0000067ab9 */ /* 0x000fe20000000a00 */
[----:B------:R-:W-:Y:S01]  /*4d80*/  ULDC UR8, c[0x0][0x630] ;  /* 0x00018c0000087ab9 */ /* 0x000fe20000000800 */
[----:B------:R-:W-:Y:S01]  /*4d90*/  ISETP.NE.U32.AND P0, PT, RZ, UR6, PT ;  /* 0x00000006ff007c0c */ /* 0x000fe2000bf05070 */
[----:B------:R-:W1:Y:S01]  /*4da0*/  S2R R19, SR_CTAID.Y ;  /* 0x0000000000137919 */ /* 0x000e620000002600 */
[----:B------:R-:W-:Y:S01]  /*4db0*/  ULDC UR9, c[0x0][0x150] ;  /* 0x0000540000097ab9 */ /* 0x000fe20000000800 */
[----:B------:R-:W-:Y:S01]  /*4dc0*/  IMAD.MOV.U32 R2, RZ, RZ, R8 ;  /* 0x000000ffff027224 */ /* 0x000fe200078e0008 */
[----:B------:R-:W-:Y:S01]  /*4dd0*/  ISETP.NE.AND.EX P0, PT, RZ, UR7, PT, P0 ;  /* 0x00000007ff007c0c */ /* 0x000fe2000bf05300 */
[----:B------:R-:W-:Y:S01]  /*4de0*/  IMAD.MOV.U32 R3, RZ, RZ, R9 ;  /* 0x000000ffff037224 */ /* 0x000fe200078e0009 */
[----:B0-----:R-:W-:-:S11]  /*4df0*/  I2FP.F32.U32 R20, R18 ;  /* 0x0000001200147245 */ /* 0x001fd60000201000 */
[----:B------:R-:W-:Y:S05]  /*4e00*/  @!P0 BRA `(.L_x_89) ;  /* 0x0000000000288947 */ /* 0x000fea0003800000 */
[----:B------:R-:W-:Y:S02]  /*4e10*/  ULDC UR5, c[0x0][0x634] ;  /* 0x00018d0000057ab9 */ /* 0x000fe40000000800 */
[----:B------:R-:W-:-:S05]  /*4e20*/  IADD3 R3, P0, R8, UR5, RZ ;  /* 0x0000000508037c10 */ /* 0x000fca000ff1e0ff */
[----:B------:R-:W-:-:S04]  /*4e30*/  IMAD.X R17, RZ, RZ, R9, P0 ;  /* 0x000000ffff117224 */ /* 0x000fc800000e0609 */
[----:B------:R-:W-:-:S04]  /*4e40*/  IMAD.WIDE.U32 R4, R17, UR6, RZ ;  /* 0x0000000611047c25 */ /* 0x000fc8000f8e00ff */
[----:B------:R-:W-:-:S04]  /*4e50*/  IMAD.WIDE.U32 R4, P0, R3, UR7, R4 ;  /* 0x0000000703047c25 */ /* 0x000fc8000f800004 */
[----:B------:R-:W-:-:S04]  /*4e60*/  IMAD.WIDE.U32 R2, R3, UR6, RZ ;  /* 0x0000000603027c25 */ /* 0x000fc8000f8e00ff */
[----:B------:R-:W-:Y:S01]  /*4e70*/  IMAD.MOV.U32 R2, RZ, RZ, R5 ;  /* 0x000000ffff027224 */ /* 0x000fe200078e0005 */
[----:B------:R-:W-:Y:S01]  /*4e80*/  IADD3 RZ, P1, R3, R4, RZ ;  /* 0x0000000403ff7210 */ /* 0x000fe20007f3e0ff */
[----:B------:R-:W-:-:S04]  /*4e90*/  IMAD.X R3, RZ, RZ, RZ, P0 ;  /* 0x000000ffff037224 */ /* 0x000fc800000e06ff */
[----:B------:R-:W-:-:S08]  /*4ea0*/  IMAD.WIDE.U32.X R2, R17, UR7, R2, P1 ;  /* 0x0000000711027c25 */ /* 0x000fd000088e0402 */
.L_x_89:
[--C-:B------:R-:W-:Y:S01]  /*4eb0*/  SHF.R.U64 R17, R2, UR8, R3.reuse ;  /* 0x0000000802117c19 */ /* 0x100fe20008001203 */
[----:B------:R-:W-:Y:S01]  /*4ec0*/  FMUL R20, R20, UR9 ;  /* 0x0000000914147c20 */ /* 0x000fe20008400000 */
[----:B------:R-:W-:Y:S01]  /*4ed0*/  SHF.R.U32.HI R2, RZ, UR8, R3 ;  /* 0x00000008ff027c19 */ /* 0x000fe20008011603 */
[----:B------:R-:W0:Y:S01]  /*4ee0*/  LDC R23, c[0x0][0x144] ;  /* 0x00005100ff177b82 */ /* 0x000e220000000800 */
[----:B------:R-:W-:Y:S01]  /*4ef0*/  IADD3 R21, P0, RZ, -R17, RZ ;  /* 0x80000011ff157210 */ /* 0x000fe20007f1e0ff */
[----:B------:R-:W-:Y:S01]  /*4f00*/  ULDC UR5, c[0x0][0x154] ;  /* 0x0000550000057ab9 */ /* 0x000fe20000000800 */
[----:B-1----:R-:W-:Y:S01]  /*4f10*/  I2FP.F32.U32 R3, R19 ;  /* 0x0000001300037245 */ /* 0x002fe20000201000 */
[----:B------:R-:W1:Y:S01]  /*4f20*/  F2I.U32.TRUNC.NTZ R20, R20 ;  /* 0x0000001400147305 */ /* 0x000e62000020f000 */
[----:B------:R-:W-:Y:S01]  /*4f30*/  ULDC.64 UR6, c[0x0][0x620] ;  /* 0x0001880000067ab9 */ /* 0x000fe20000000a00 */
[----:B------:R-:W-:Y:S02]  /*4f40*/  IMAD.X R2, RZ, RZ, ~R2, P0 ;  /* 0x000000ffff027224 */ /* 0x000fe400000e0e02 */
[----:B------:R-:W-:Y:S01]  /*4f50*/  FMUL R4, R3, UR5 ;  /* 0x0000000503047c20 */ /* 0x000fe20008400000 */
[----:B------:R-:W2:Y:S01]  /*4f60*/  LDC R22, c[0x0][0x148] ;  /* 0x00005200ff167b82 */ /* 0x000ea20000000800 */
[----:B------:R-:W-:Y:S01]  /*4f70*/  IMAD R2, R2, UR6, RZ ;  /* 0x0000000602027c24 */ /* 0x000fe2000f8e02ff */
[----:B------:R-:W-:Y:S01]  /*4f80*/  ULDC UR5, c[0x0][0x618] ;  /* 0x0001860000057ab9 */ /* 0x000fe20000000800 */
[----:B------:R-:W-:-:S02]  /*4f90*/  IMAD.MOV.U32 R3, RZ, RZ, R9 ;  /* 0x000000ffff037224 */ /* 0x000fc400078e0009 */
[----:B------:R-:W3:Y:S01]  /*4fa0*/  F2I.U32.TRUNC.NTZ R4, R4 ;  /* 0x0000000400047305 */ /* 0x000ee2000020f000 */
[C---:B------:R-:W-:Y:S02]  /*4fb0*/  IMAD R5, R21.reuse, UR7, R2 ;  /* 0x0000000715057c24 */ /* 0x040fe4000f8e0202 */
[----:B------:R-:W-:Y:S02]  /*4fc0*/  IMAD.MOV.U32 R2, RZ, RZ, R8 ;  /* 0x000000ffff027224 */ /* 0x000fe400078e0008 */
[----:B-1----:R-:W-:Y:S02]  /*4fd0*/  IMAD.MOV R20, RZ, RZ, -R20 ;  /* 0x000000ffff147224 */ /* 0x002fe400078e0a14 */
[----:B------:R-:W-:Y:S01]  /*4fe0*/  IMAD.WIDE.U32 R2, R21, UR6, R2 ;  /* 0x0000000615027c25 */ /* 0x000fe2000f8e0002 */
[----:B------:R-:W-:Y:S02]  /*4ff0*/  ULDC.64 UR6, c[0x0][0x640] ;  /* 0x0001900000067ab9 */ /* 0x000fe40000000a00 */
[----:B------:R-:W-:Y:S01]  /*5000*/  ISETP.NE.U32.AND P0, PT, RZ, UR6, PT ;  /* 0x00000006ff007c0c */ /* 0x000fe2000bf05070 */
[----:B------:R-:W-:-:S02]  /*5010*/  IMAD.IADD R3, R3, 0x1, R5 ;  /* 0x0000000103037824 */ /* 0x000fc400078e0205 */
[----:B0-----:R-:W-:Y:S01]  /*5020*/  IMAD R18, R23, R20, R18 ;  /* 0x0000001417127224 */ /* 0x001fe200078e0212 */
[----:B------:R-:W-:Y:S02]  /*5030*/  ISETP.NE.AND.EX P0, PT, RZ, UR7, PT, P0 ;  /* 0x00000007ff007c0c */ /* 0x000fe4000bf05300 */
[--C-:B------:R-:W-:Y:S01]  /*5040*/  SHF.R.U64 R20, R2, UR5, R3.reuse ;  /* 0x0000000502147c19 */ /* 0x100fe20008001203 */
[----:B---3--:R-:W-:Y:S01]  /*5050*/  IMAD.MOV R2, RZ, RZ, -R4 ;  /* 0x000000ffff027224 */ /* 0x008fe200078e0a04 */
[----:B------:R-:W-:Y:S01]  /*5060*/  SHF.R.U32.HI R3, RZ, UR5, R3 ;  /* 0x00000005ff037c19 */ /* 0x000fe20008011603 */
[----:B------:R-:W-:Y:S02]  /*5070*/  ULDC UR5, c[0x0][0x608] ;  /* 0x0001820000057ab9 */ /* 0x000fe40000000800 */
[----:B--2---:R-:W-:Y:S01]  /*5080*/  @P2 IMAD R18, R22, R2, R19 ;  /* 0x0000000216122224 */ /* 0x004fe200078e0213 */
[--C-:B------:R-:W-:Y:S02]  /*5090*/  SHF.R.U64 R22, R20, UR5, R3.reuse ;  /* 0x0000000514167c19 */ /* 0x100fe40008001203 */
[----:B------:R-:W-:Y:S01]  /*50a0*/  SHF.R.U32.HI R3, RZ, UR5, R3 ;  /* 0x00000005ff037c19 */ /* 0x000fe20008011603 */
[----:B------:R-:W-:-:S03]  /*50b0*/  ULDC UR5, c[0x0][0x658] ;  /* 0x0001960000057ab9 */ /* 0x000fc60000000800 */
[--C-:B------:R-:W-:Y:S02]  /*50c0*/  SHF.R.U64 R19, R22, UR5, R3.reuse ;  /* 0x0000000516137c19 */ /* 0x100fe40008001203 */
[----:B------:R-:W-:-:S03]  /*50d0*/  SHF.R.U32.HI R21, RZ, UR5, R3 ;  /* 0x00000005ff157c19 */ /* 0x000fc60008011603 */
[----:B------:R-:W-:Y:S02]  /*50e0*/  IMAD.MOV.U32 R4, RZ, RZ, R19 ;  /* 0x000000ffff047224 */ /* 0x000fe400078e0013 */
[----:B------:R-:W-:Y:S01]  /*50f0*/  IMAD.MOV.U32 R3, RZ, RZ, R21 ;  /* 0x000000ffff037224 */ /* 0x000fe200078e0015 */
[----:B------:R-:W-:Y:S06]  /*5100*/  @!P0 BRA `(.L_x_90) ;  /* 0x00000000002c8947 */ /* 0x000fec0003800000 */
        /* <DEDUP_REMOVED lines=9> */
[----:B------:R-:W-:-:S04]  /*51a0*/  IMAD.WIDE.U32.X R2, R21, UR7, R2, P1 ;  /* 0x0000000715027c25 */ /* 0x000fc800088e0402 */
[----:B------:R-:W-:-:S07]  /*51b0*/  IMAD.MOV.U32 R4, RZ, RZ, R2 ;  /* 0x000000ffff047224 */ /* 0x000fce00078e0002 */
.L_x_90:
[----:B------:R-:W-:Y:S01]  /*51c0*/  ULDC UR5, c[0x0][0x648] ;  /* 0x0001920000057ab9 */ /* 0x000fe20000000800 */
[----:B------:R-:W-:Y:S01]  /*51d0*/  LOP3.LUT R2, R22, UR17, RZ, 0xc0, !PT ;  /* 0x0000001116027c12 */ /* 0x000fe2000f8ec0ff */
[----:B------:R-:W-:Y:S01]  /*51e0*/  ULDC UR6, c[0x0][0x610] ;  /* 0x0001840000067ab9 */ /* 0x000fe20000000800 */
[----:B------:R-:W-:Y:S01]  /*51f0*/  SHF.R.U64 R3, R4, UR5, R3 ;  /* 0x0000000504037c19 */ /* 0x000fe20008001203 */
[----:B------:R-:W-:Y:S01]  /*5200*/  ULDC UR5, c[0x0][0x638] ;  /* 0x00018e0000057ab9 */ /* 0x000fe20000000800 */
[----:B------:R-:W-:-:S03]  /*5210*/  LOP3.LUT R5, R20, UR4, RZ, 0xc0, !PT ;  /* 0x0000000414057c12 */ /* 0x000fc6000f8ec0ff */
[----:B------:R-:W-:Y:S02]  /*5220*/  IMAD.MOV R4, RZ, RZ, -R3 ;  /* 0x000000ffff047224 */ /* 0x000fe400078e0a03 */
[----:B------:R-:W-:Y:S02]  /*5230*/  IMAD R3, R3, UR18, R2 ;  /* 0x0000001203037c24 */ /* 0x000fe4000f8e0202 */
[----:B------:R-:W-:Y:S01]  /*5240*/  IMAD R2, R4, UR5, R19 ;  /* 0x0000000504027c24 */ /* 0x000fe2000f8e0213 */
[----:B------:R-:W-:Y:S01]  /*5250*/  ULDC UR5, c[0x0][0x600] ;  /* 0x0001800000057ab9 */ /* 0x000fe20000000800 */
[----:B------:R-:W-:Y:S02]  /*5260*/  IMAD R19, R3, UR6, R18 ;  /* 0x0000000603137c24 */ /* 0x000fe4000f8e0212 */
[----:B------:R-:W-:Y:S02]  /*5270*/  IMAD R4, R2, UR5, R5 ;  /* 0x0000000502047c24 */ /* 0x000fe4000f8e0205 */
[----:B------:R-:W-:-:S03]  /*5280*/  IMAD.MOV.U32 R3, RZ, RZ, 0x1 ;  /* 0x00000001ff037424 */ /* 0x000fc600078e00ff */
[----:B------:R-:W-:Y:S02]  /*5290*/  SEL R18, R4, R19, !P2 ;  /* 0x0000001304127207 */ /* 0x000fe40005000000 */
[----:B------:R-:W-:Y:S02]  /*52a0*/  PRMT R2, R3, 0x7610, R2 ;  /* 0x0000761003027816 */ /* 0x000fe40000000002 */
[----:B------:R-:W-:-:S07]  /*52b0*/  SEL R19, R19, R4, !P2 ;  /* 0x0000000413137207 */ /* 0x000fce0005000000 */
.L_x_88:
[----:B------:R-:W-:Y:S05]  /*52c0*/  BSYNC B1 ;  /* 0x0000000000017941 */ /* 0x000fea0003800000 */
.L_x_87:
[----:B------:R-:W-:-:S13]  /*52d0*/  LOP3.LUT P0, RZ, R2, 0xff, RZ, 0xc0, !PT ;  /* 0x000000ff02ff7812 */ /* 0x000fda000780c0ff */
[----:B------:R-:W-:Y:S05]  /*52e0*/  @P0 BRA `(.L_x_91) ;  /* 0xfffffff4003c0947 */ /* 0x000fea000383ffff */
[----:B------:R-:W-:Y:S05]  /*52f0*/  BSYNC B0 ;  /* 0x0000000000007941 */ /* 0x000fea0003800000 */
.L_x_80:
[----:B------:R-:W-:-:S03]  /*5300*/  UMOV UR5, 0xffffffff ;  /* 0xffffffff00057882 */ /* 0x000fc60000000000 */
[----:B------:R-:W-:Y:S05]  /*5310*/  BRA.DIV UR5, `(.L_x_92) ;  /* 0x0000000e05a47947 */ /* 0x000fea000b800000 */
[----:B------:R-:W-:-:S13]  /*5320*/  ELECT P0, URZ, PT ;  /* 0x00000000003f782f */ /* 0x000fda0003800000 */
.L_x_124:
[----:B------:R-:W-:Y:S04]  /*5330*/  BSSY B0, `(.L_x_93) ;  /* 0x00000cd000007945 */ /* 0x000fe80003800000 */
[----:B------:R-:W-:Y:S05]  /*5340*/  @!P0 BRA `(.L_x_94) ;  /* 0x0000000c002c8947 */ /* 0x000fea0003800000 */
[----:B------:R-:W-:-:S04]  /*5350*/  LOP3.LUT R6, R6, 0x2, RZ, 0xfc, !PT ;  /* 0x0000000206067812 */ /* 0x000fc800078efcff */
[----:B------:R-:W-:-:S13]  /*5360*/  ISETP.NE.AND P0, PT, R6, 0x3, PT ;  /* 0x000000030600780c */ /* 0x000fda0003f05270 */
[----:B------:R-:W-:Y:S05]  /*5370*/  @!P0 BRA `(.L_x_95) ;  /* 0x0000000000048947 */ /* 0x000fea0003800000 */
[----:B------:R-:W-:Y:S01]  /*5380*/  BPT.TRAP 0x1 ;  /* 0x000000040000795c */ /* 0x000fe20000300000 */
.L_x_95:
[----:B------:R-:W0:Y:S01]  /*5390*/  S2R R3, SR_CgaCtaId ;  /* 0x0000000000037919 */ /* 0x000e220000008800 */
[----:B------:R-:W-:-:S04]  /*53a0*/  MOV R0, 0x400 ;  /* 0x0000040000007802 */ /* 0x000fc80000000f00 */
[----:B0-----:R-:W-:Y:S02]  /*53b0*/  LEA R0, R3, R0, 0x18 ;  /* 0x0000000003007211 */ /* 0x001fe400078ec0ff */
[----:B------:R-:W-:-:S03]  /*53c0*/  SHF.L.U32 R3, R7, 0x1f, RZ ;  /* 0x0000001f07037819 */ /* 0x000fc600000006ff */
[----:B------:R-:W-:-:S04]  /*53d0*/  VIADD R0, R0, 0xb0 ;  /* 0x000000b000007836 */ /* 0x000fc80000000000 */
[C---:B------:R-:W-:Y:S02]  /*53e0*/  IMAD R6, R15.reuse, 0x8, R0 ;  /* 0x000000080f067824 */ /* 0x040fe400078e0200 */
[----:B------:R-:W-:Y:S02]  /*53f0*/  VIADD R15, R15, 0x1 ;  /* 0x000000010f0f7836 */ /* 0x000fe40000000000 */
[----:B------:R-:W0:Y:S03]  /*5400*/  SYNCS.PHASECHK.TRANS64.TRYWAIT P0, [R6+URZ], R3 ;  /* 0x00000003060075a7 */ /* 0x000e26000800017f */
[----:B------:R-:W-:-:S04]  /*5410*/  ISETP.NE.AND P1, PT, R15, 0x16, PT ;  /* 0x000000160f00780c */ /* 0x000fc80003f25270 */
[----:B------:R-:W-:Y:S02]  /*5420*/  SEL R2, RZ, 0x1, P1 ;  /* 0x00000001ff027807 */ /* 0x000fe40000800000 */
[----:B------:R-:W-:Y:S02]  /*5430*/  SEL R15, R15, RZ, P1 ;  /* 0x000000ff0f0f7207 */ /* 0x000fe40000800000 */
[----:B------:R-:W-:-:S03]  /*5440*/  LOP3.LUT R8, R7, R2, RZ, 0x3c, !PT ;  /* 0x0000000207087212 */ /* 0x000fc600078e3cff */
[----:B------:R-:W-:Y:S01]  /*5450*/  IMAD R7, R15, 0x8, R0 ;  /* 0x000000080f077824 */ /* 0x000fe200078e0200 */
[----:B------:R-:W-:Y:S01]  /*5460*/  SHF.L.U32 R4, R8, 0x1f, RZ ;  /* 0x0000001f08047819 */ /* 0x000fe200000006ff */
[----:B0-----:R-:W-:Y:S06]  /*5470*/  @!P0 BRA `(.L_x_96) ;  /* 0x0000000c006c8947 */ /* 0x001fec0003800000 */
.L_x_125:
[----:B------:R-:W1:Y:S01]  /*5480*/  SYNCS.PHASECHK.TRANS64.TRYWAIT P0, [R7+URZ], R4 ;  /* 0x00000004070075a7 */ /* 0x000e62000800017f */
[----:B------:R-:W-:-:S05]  /*5490*/  VIADD R2, R15, 0x1 ;  /* 0x000000010f027836 */ /* 0x000fca0000000000 */
[----:B------:R-:W-:-:S04]  /*54a0*/  ISETP.NE.AND P1, PT, R2, 0x16, PT ;  /* 0x000000160200780c */ /* 0x000fc80003f25270 */
[----:B0-----:R-:W-:Y:S02]  /*54b0*/  SEL R3, RZ, 0x1, P1 ;  /* 0x00000001ff037807 */ /* 0x001fe40000800000 */
[----:B------:R-:W-:Y:S02]  /*54c0*/  SEL R9, R2, RZ, P1 ;  /* 0x000000ff02097207 */ /* 0x000fe40000800000 */
[----:B------:R-:W-:-:S03]  /*54d0*/  LOP3.LUT R8, R8, R3, RZ, 0x3c, !PT ;  /* 0x0000000308087212 */ /* 0x000fc600078e3cff */
[----:B------:R-:W-:Y:S01]  /*54e0*/  IMAD R6, R9, 0x8, R0 ;  /* 0x0000000809067824 */ /* 0x000fe200078e0200 */
[----:B------:R-:W-:Y:S01]  /*54f0*/  SHF.L.U32 R5, R8, 0x1f, RZ ;  /* 0x0000001f08057819 */ /* 0x000fe200000006ff */
[----:B-1----:R-:W-:Y:S06]  /*5500*/  @!P0 BRA `(.L_x_97) ;  /* 0x0000000c005c8947 */ /* 0x002fec0003800000 */
.L_x_126:
[----:B------:R-:W1:Y:S01]  /*5510*/  SYNCS.PHASECHK.TRANS64.TRYWAIT P0, [R6+URZ], R5 ;  /* 0x00000005060075a7 */ /* 0x000e62000800017f */
[----:B------:R-:W-:-:S05]  /*5520*/  VIADD R2, R9, 0x1 ;  /* 0x0000000109027836 */ /* 0x000fca0000000000 */
[----:B------:R-:W-:-:S04]  /*5530*/  ISETP.NE.AND P1, PT, R2, 0x16, PT ;  /* 0x000000160200780c */ /* 0x000fc80003f25270 */
[----:B------:R-:W-:Y:S02]  /*5540*/  SEL R3, RZ, 0x1, P1 ;  /* 0x00000001ff037807 */ /* 0x000fe40000800000 */
[----:B0-----:R-:W-:Y:S02]  /*5550*/  SEL R7, R2, RZ, P1 ;  /* 0x000000ff02077207 */ /* 0x001fe40000800000 */
[----:B------:R-:W-:-:S03]  /*5560*/  LOP3.LUT R8, R8, R3, RZ, 0x3c, !PT ;  /* 0x0000000308087212 */ /* 0x000fc600078e3cff */
[----:B------:R-:W-:Y:S01]  /*5570*/  IMAD R9, R7, 0x8, R0 ;  /* 0x0000000807097824 */ /* 0x000fe200078e0200 */
[----:B------:R-:W-:Y:S01]  /*5580*/  SHF.L.U32 R4, R8, 0x1f, RZ ;  /* 0x0000001f08047819 */ /* 0x000fe200000006ff */
[----:B-1----:R-:W-:Y:S06]  /*5590*/  @!P0 BRA `(.L_x_98) ;  /* 0x0000000c004c8947 */ /* 0x002fec0003800000 */
.L_x_127:
[----:B------:R-:W1:Y:S01]  /*55a0*/  SYNCS.PHASECHK.TRANS64.TRYWAIT P0, [R9+URZ], R4 ;  /* 0x00000004090075a7 */ /* 0x000e62000800017f */
[----:B------:R-:W-:-:S05]  /*55b0*/  VIADD R2, R7, 0x1 ;  /* 0x0000000107027836 */ /* 0x000fca0000000000 */
[----:B------:R-:W-:-:S04]  /*55c0*/  ISETP.NE.AND P1, PT, R2, 0x16, PT ;  /* 0x000000160200780c */ /* 0x000fc80003f25270 */
[----:B------:R-:W-:Y:S02]  /*55d0*/  SEL R3, RZ, 0x1, P1 ;  /* 0x00000001ff037807 */ /* 0x000fe40000800000 */
[----:B------:R-:W-:Y:S02]  /*55e0*/  SEL R7, R2, RZ, P1 ;  /* 0x000000ff02077207 */ /* 0x000fe40000800000 */
[----:B------:R-:W-:-:S03]  /*55f0*/  LOP3.LUT R8, R8, R3, RZ, 0x3c, !PT ;  /* 0x0000000308087212 */ /* 0x000fc600078e3cff */
[----:B0-----:R-:W-:Y:S01]  /*5600*/  IMAD R6, R7, 0x8, R0 ;  /* 0x0000000807067824 */ /* 0x001fe200078e0200 */
[----:B------:R-:W-:Y:S01]  /*5610*/  SHF.L.U32 R5, R8, 0x1f, RZ ;  /* 0x0000001f08057819 */ /* 0x000fe200000006ff */
[----:B-1----:R-:W-:Y:S06]  /*5620*/  @!P0 BRA `(.L_x_99) ;  /* 0x0000000c003c8947 */ /* 0x002fec0003800000 */
.L_x_128:
        /* <DEDUP_REMOVED lines=9> */
.L_x_129:
        /* <DEDUP_REMOVED lines=9> */
.L_x_130:
        /* <DEDUP_REMOVED lines=9> */
.L_x_131:
        /* <DEDUP_REMOVED lines=9> */
.L_x_132:
        /* <DEDUP_REMOVED lines=9> */
.L_x_133:
        /* <DEDUP_REMOVED lines=9> */
.L_x_134:
        /* <DEDUP_REMOVED lines=9> */
.L_x_135:
        /* <DEDUP_REMOVED lines=9> */
.L_x_136:
        /* <DEDUP_REMOVED lines=9> */
.L_x_137:
        /* <DEDUP_REMOVED lines=9> */
.L_x_138:
        /* <DEDUP_REMOVED lines=9> */
.L_x_139:
        /* <DEDUP_REMOVED lines=9> */
.L_x_140:
        /* <DEDUP_REMOVED lines=9> */
.L_x_141:
        /* <DEDUP_REMOVED lines=9> */
.L_x_142:
        /* <DEDUP_REMOVED lines=9> */
.L_x_143:
        /* <DEDUP_REMOVED lines=9> */
.L_x_144:
[----:B------:R-:W1:Y:S01]  /*5f30*/  SYNCS.PHASECHK.TRANS64.TRYWAIT P0, [R6+URZ], R5 ;  /* 0x00000005060075a7 */ /* 0x000e62000800017f */
[----:B------:R-:W-:-:S05]  /*5f40*/  VIADD R2, R7, 0x1 ;  /* 0x0000000107027836 */ /* 0x000fca0000000000 */
[----:B------:R-:W-:-:S04]  /*5f50*/  ISETP.NE.AND P1, PT, R2, 0x16, PT ;  /* 0x000000160200780c */ /* 0x000fc80003f25270 */
[----:B0-----:R-:W-:Y:S02]  /*5f60*/  SEL R4, RZ, 0x1, P1 ;  /* 0x00000001ff047807 */ /* 0x001fe40000800000 */
[----:B------:R-:W-:Y:S02]  /*5f70*/  SEL R3, R2, RZ, P1 ;  /* 0x000000ff02037207 */ /* 0x000fe40000800000 */
[----:B------:R-:W-:Y:S01]  /*5f80*/  LOP3.LUT R4, R11, R4, RZ, 0x3c, !PT ;  /* 0x000000040b047212 */ /* 0x000fe200078e3cff */
[----:B-1----:R-:W-:Y:S06]  /*5f90*/  @!P0 BRA `(.L_x_116) ;  /* 0x0000000800348947 */ /* 0x002fec0003800000 */
.L_x_145:
[----:B------:R-:W-:Y:S01]  /*5fa0*/  IMAD R3, R3, 0x8, R0 ;  /* 0x0000000803037824 */ /* 0x000fe200078e0200 */
[----:B------:R-:W-:-:S07]  /*5fb0*/  SHF.L.U32 R0, R4, 0x1f, RZ ;  /* 0x0000001f04007819 */ /* 0x000fce00000006ff */
.L_x_117:
[----:B-1----:R1:W2:Y:S02]  /*5fc0*/  SYNCS.PHASECHK.TRANS64.TRYWAIT P0, [R3+URZ], R0 ;  /* 0x00000000030075a7 */ /* 0x0022a4000800017f */
[----:B--2---:R-:W-:Y:S05]  /*5fd0*/  @!P0 NANOSLEEP.SYNCS 0x989680 ;  /* 0x009896800000895d */ /* 0x004fea0003900000 */
[----:B------:R-:W2:Y:S02]  /*5fe0*/  @!P0 SYNCS.PHASECHK.TRANS64 P0, [R3+URZ], R0 ;  /* 0x00000000030085a7 */ /* 0x000ea4000800007f */
[----:B--2---:R-:W-:Y:S05]  /*5ff0*/  @!P0 BRA `(.L_x_117) ;  /* 0xfffffffc00f08947 */ /* 0x004fea000383ffff */
.L_x_94:
[----:B------:R-:W-:Y:S05]  /*6000*/  BSYNC B0 ;  /* 0x0000000000007941 */ /* 0x000fea0003800000 */
.L_x_93:
[----:B------:R-:W-:Y:S05]  /*6010*/  EXIT ;  /* 0x000000000000794d */ /* 0x000fea0003800000 */
.L_x_22:
[----:B-1----:R-:W-:-:S04]  /*6020*/  IMAD.U32 R5, RZ, RZ, UR6 ;  /* 0x00000006ff057e24 */ /* 0x002fc8000f8e00ff */
[----:B------:R1:W3:Y:S03]  /*6030*/  SYNCS.PHASECHK.TRANS64.TRYWAIT P0, [R5+URZ], R4 ;  /* 0x00000004050075a7 */ /* 0x0002e6000800017f */
[----:B---3--:R-:W-:Y:S05]  /*6040*/  @!P0 NANOSLEEP.SYNCS 0x989680 ;  /* 0x009896800000895d */ /* 0x008fea0003900000 */
[----:B------:R-:W3:Y:S02]  /*6050*/  @!P0 SYNCS.PHASECHK.TRANS64 P0, [R5+URZ], R4 ;  /* 0x00000004050085a7 */ /* 0x000ee4000800007f */
[----:B---3--:R-:W-:Y:S05]  /*6060*/  @!P0 BRA `(.L_x_22) ;  /* 0xfffffffc00ec8947 */ /* 0x008fea000383ffff */
[----:B------:R-:W-:Y:S05]  /*6070*/  BRA `(.L_x_21) ;  /* 0xffffffb400bc7947 */ /* 0x000fea000383ffff */
.L_x_28:
[----:B-1----:R-:W-:-:S04]  /*6080*/  IMAD.U32 R11, RZ, RZ, UR12 ;  /* 0x0000000cff0b7e24 */ /* 0x002fc8000f8e00ff */
[----:B------:R1:W3:Y:S03]  /*6090*/  SYNCS.PHASECHK.TRANS64.TRYWAIT P0, [R11+URZ], R10 ;  /* 0x0000000a0b0075a7 */ /* 0x0002e6000800017f */
[----:B---3--:R-:W-:Y:S05]  /*60a0*/  @!P0 NANOSLEEP.SYNCS 0x989680 ;  /* 0x009896800000895d */ /* 0x008fea0003900000 */
[----:B------:R-:W3:Y:S02]  /*60b0*/  @!P0 SYNCS.PHASECHK.TRANS64 P0, [R11+URZ], R10 ;  /* 0x0000000a0b0085a7 */ /* 0x000ee4000800007f */
[----:B---3--:R-:W-:Y:S05]  /*60c0*/  @!P0 BRA `(.L_x_28) ;  /* 0xfffffffc00ec8947 */ /* 0x008fea000383ffff */
[----:B------:R-:W-:Y:S05]  /*60d0*/  BRA `(.L_x_27) ;  /* 0xffffffb800e47947 */ /* 0x000fea000383ffff */
.L_x_81:
[----:B------:R-:W-:Y:S01]  /*60e0*/  BSSY B1, `(.L_x_118) ;  /* 0x0000006000017945 */ /* 0x000fe20003800000 */
[----:B------:R-:W-:-:S07]  /*60f0*/  IMAD.MOV.U32 R2, RZ, RZ, -0x1 ;  /* 0xffffffffff027424 */ /* 0x000fce00078e00ff */
[----:B------:R-:W-:Y:S05]  /*6100*/  WARPSYNC.COLLECTIVE R2, `(.L_x_119) ;  /* 0x00000000020c7348 */ /* 0x000fea0003c00000 */
[----:B------:R-:W-:Y:S02]  /*6110*/  ELECT P0, UR62, PT ;  /* 0x00000000003e782f */ /* 0x000fe40003800000 */
[----:B------:R-:W-:Y:S01]  /*6120*/  MOV R2, UR62 ;  /* 0x0000003e00027c02 */ /* 0x000fe20008000f00 */
[----:B------:R-:W-:Y:S10]  /*6130*/  ENDCOLLECTIVE ;  /* 0x000000000000791b */ /* 0x000ff40003800000 */
.L_x_119:
[----:B------:R-:W-:Y:S05]  /*6140*/  BSYNC B1 ;  /* 0x0000000000017941 */ /* 0x000fea0003800000 */
.L_x_118:
[----:B------:R-:W-:Y:S05]  /*6150*/  BRA `(.L_x_120) ;  /* 0xffffffe400ac7947 */ /* 0x000fea000383ffff */
.L_x_84:
[----:B0-----:R0:W1:Y:S02]  /*6160*/  SYNCS.PHASECHK.TRANS64.TRYWAIT P0, [R21+URZ+0xb0], R4 ;  /* 0x0000b004150075a7 */ /* 0x001064000800017f */
[----:B-1----:R-:W-:Y:S05]  /*6170*/  @!P0 NANOSLEEP.SYNCS 0x989680 ;  /* 0x009896800000895d */ /* 0x002fea0003900000 */
[----:B------:R-:W1:Y:S02]  /*6180*/  @!P0 SYNCS.PHASECHK.TRANS64 P0, [R21+URZ+0xb0], R4 ;  /* 0x0000b004150085a7 */ /* 0x000e64000800007f */
[----:B-1----:R-:W-:Y:S05]  /*6190*/  @!P0 BRA `(.L_x_84) ;  /* 0xfffffffc00f08947 */ /* 0x002fea000383ffff */
[----:B------:R-:W-:Y:S05]  /*61a0*/  BRA `(.L_x_121) ;  /* 0xffffffe400e47947 */ /* 0x000fea000383ffff */
.L_x_92:
[----:B------:R-:W-:Y:S01]  /*61b0*/  BSSY B0, `(.L_x_122) ;  /* 0x0000006000007945 */ /* 0x000fe20003800000 */
[----:B------:R-:W-:-:S07]  /*61c0*/  IMAD.MOV.U32 R2, RZ, RZ, -0x1 ;  /* 0xffffffffff027424 */ /* 0x000fce00078e00ff */
[----:B------:R-:W-:Y:S05]  /*61d0*/  WARPSYNC.COLLECTIVE R2, `(.L_x_123) ;  /* 0x00000000020c7348 */ /* 0x000fea0003c00000 */
[----:B------:R-:W-:Y:S02]  /*61e0*/  ELECT P0, UR62, PT ;  /* 0x00000000003e782f */ /* 0x000fe40003800000 */
[----:B------:R-:W-:Y:S01]  /*61f0*/  MOV R2, UR62 ;  /* 0x0000003e00027c02 */ /* 0x000fe20008000f00 */
[----:B------:R-:W-:Y:S10]  /*6200*/  ENDCOLLECTIVE ;  /* 0x000000000000791b */ /* 0x000ff40003800000 */
.L_x_123:
[----:B------:R-:W-:Y:S05]  /*6210*/  BSYNC B0 ;  /* 0x0000000000007941 */ /* 0x000fea0003800000 */
.L_x_122:
[----:B------:R-:W-:Y:S05]  /*6220*/  BRA `(.L_x_124) ;  /* 0xfffffff000407947 */ /* 0x000fea000383ffff */
.L_x_96:
[----:B0-----:R0:W1:Y:S02]  /*6230*/  SYNCS.PHASECHK.TRANS64.TRYWAIT P0, [R6+URZ], R3 ;  /* 0x00000003060075a7 */ /* 0x001064000800017f */
[----:B-1----:R-:W-:Y:S05]  /*6240*/  @!P0 NANOSLEEP.SYNCS 0x989680 ;  /* 0x009896800000895d */ /* 0x002fea0003900000 */
[----:B------:R-:W1:Y:S02]  /*6250*/  @!P0 SYNCS.PHASECHK.TRANS64 P0, [R6+URZ], R3 ;  /* 0x00000003060085a7 */ /* 0x000e64000800007f */
[----:B-1----:R-:W-:Y:S05]  /*6260*/  @!P0 BRA `(.L_x_96) ;  /* 0xfffffffc00f08947 */ /* 0x002fea000383ffff */
[----:B------:R-:W-:Y:S05]  /*6270*/  BRA `(.L_x_125) ;  /* 0xfffffff000807947 */ /* 0x000fea000383ffff */
.L_x_97:
[----:B0-----:R0:W1:Y:S02]  /*6280*/  SYNCS.PHASECHK.TRANS64.TRYWAIT P0, [R7+URZ], R4 ;  /* 0x00000004070075a7 */ /* 0x001064000800017f */
[----:B-1----:R-:W-:Y:S05]  /*6290*/  @!P0 NANOSLEEP.SYNCS 0x989680 ;  /* 0x009896800000895d */ /* 0x002fea0003900000 */
[----:B------:R-:W1:Y:S02]  /*62a0*/  @!P0 SYNCS.PHASECHK.TRANS64 P0, [R7+URZ], R4 ;  /* 0x00000004070085a7 */ /* 0x000e64000800007f */
[----:B-1----:R-:W-:Y:S05]  /*62b0*/  @!P0 BRA `(.L_x_97) ;  /* 0xfffffffc00f08947 */ /* 0x002fea000383ffff */
[----:B------:R-:W-:Y:S05]  /*62c0*/  BRA `(.L_x_126) ;  /* 0xfffffff000907947 */ /* 0x000fea000383ffff */
.L_x_98:
[----:B0-----:R0:W1:Y:S02]  /*62d0*/  SYNCS.PHASECHK.TRANS64.TRYWAIT P0, [R6+URZ], R5 ;  /* 0x00000005060075a7 */ /* 0x001064000800017f */
[----:B-1----:R-:W-:Y:S05]  /*62e0*/  @!P0 NANOSLEEP.SYNCS 0x989680 ;  /* 0x009896800000895d */ /* 0x002fea0003900000 */
[----:B------:R-:W1:Y:S02]  /*62f0*/  @!P0 SYNCS.PHASECHK.TRANS64 P0, [R6+URZ], R5 ;  /* 0x00000005060085a7 */ /* 0x000e64000800007f */
[----:B-1----:R-:W-:Y:S05]  /*6300*/  @!P0 BRA `(.L_x_98) ;  /* 0xfffffffc00f08947 */ /* 0x002fea000383ffff */
[----:B------:R-:W-:Y:S05]  /*6310*/  BRA `(.L_x_127) ;  /* 0xfffffff000a07947 */ /* 0x000fea000383ffff */
.L_x_99:
[----:B0-----:R0:W1:Y:S02]  /*6320*/  SYNCS.PHASECHK.TRANS64.TRYWAIT P0, [R9+URZ], R4 ;  /* 0x00000004090075a7 */ /* 0x001064000800017f */
[----:B-1----:R-:W-:Y:S05]  /*6330*/  @!P0 NANOSLEEP.SYNCS 0x989680 ;  /* 0x009896800000895d */ /* 0x002fea0003900000 */
[----:B------:R-:W1:Y:S02]  /*6340*/  @!P0 SYNCS.PHASECHK.TRANS64 P0, [R9+URZ], R4 ;  /* 0x00000004090085a7 */ /* 0x000e64000800007f */
[----:B-1----:R-:W-:Y:S05]  /*6350*/  @!P0 BRA `(.L_x_99) ;  /* 0xfffffffc00f08947 */ /* 0x002fea000383ffff */
[----:B------:R-:W-:Y:S05]  /*6360*/  BRA `(.L_x_128) ;  /* 0xfffffff000b07947 */ /* 0x000fea000383ffff */
.L_x_100:
[----:B0-----:R0:W1:Y:S02]  /*6370*/  SYNCS.PHASECHK.TRANS64.TRYWAIT P0, [R6+URZ], R5 ;  /* 0x00000005060075a7 */ /* 0x001064000800017f */
[----:B-1----:R-:W-:Y:S05]  /*6380*/  @!P0 NANOSLEEP.SYNCS 0x989680 ;  /* 0x009896800000895d */ /* 0x002fea0003900000 */
[----:B------:R-:W1:Y:S02]  /*6390*/  @!P0 SYNCS.PHASECHK.TRANS64 P0, [R6+URZ], R5 ;  /* 0x00000005060085a7 */ /* 0x000e64000800007f */
[----:B-1----:R-:W-:Y:S05]  /*63a0*/  @!P0 BRA `(.L_x_100) ;  /* 0xfffffffc00f08947 */ /* 0x002fea000383ffff */
[----:B------:R-:W-:Y:S05]  /*63b0*/  BRA `(.L_x_129) ;  /* 0xfffffff000c07947 */ /* 0x000fea000383ffff */
.L_x_101:
[----:B0-----:R0:W1:Y:S02]  /*63c0*/  SYNCS.PHASECHK.TRANS64.TRYWAIT P0, [R9+URZ], R4 ;  /* 0x00000004090075a7 */ /* 0x001064000800017f */
[----:B-1----:R-:W-:Y:S05]  /*63d0*/  @!P0 NANOSLEEP.SYNCS 0x989680 ;  /* 0x009896800000895d */ /* 0x002fea0003900000 */
[----:B------:R-:W1:Y:S02]  /*63e0*/  @!P0 SYNCS.PHASECHK.TRANS64 P0, [R9+URZ], R4 ;  /* 0x00000004090085a7 */ /* 0x000e64000800007f */
[----:B-1----:R-:W-:Y:S05]  /*63f0*/  @!P0 BRA `(.L_x_101) ;  /* 0xfffffffc00f08947 */ /* 0x002fea000383ffff */
[----:B------:R-:W-:Y:S05]  /*6400*/  BRA `(.L_x_130) ;  /* 0xfffffff000d07947 */ /* 0x000fea000383ffff */
.L_x_102:
[----:B0-----:R0:W1:Y:S02]  /*6410*/  SYNCS.PHASECHK.TRANS64.TRYWAIT P0, [R6+URZ], R5 ;  /* 0x00000005060075a7 */ /* 0x001064000800017f */
[----:B-1----:R-:W-:Y:S05]  /*6420*/  @!P0 NANOSLEEP.SYNCS 0x989680 ;  /* 0x009896800000895d */ /* 0x002fea0003900000 */
[----:B------:R-:W1:Y:S02]  /*6430*/  @!P0 SYNCS.PHASECHK.TRANS64 P0, [R6+URZ], R5 ;  /* 0x00000005060085a7 */ /* 0x000e64000800007f */
[----:B-1----:R-:W-:Y:S05]  /*6440*/  @!P0 BRA `(.L_x_102) ;  /* 0xfffffffc00f08947 */ /* 0x002fea000383ffff */
[----:B------:R-:W-:Y:S05]  /*6450*/  BRA `(.L_x_131) ;  /* 0xfffffff000e07947 */ /* 0x000fea000383ffff */
.L_x_103:
[----:B0-----:R0:W1:Y:S02]  /*6460*/  SYNCS.PHASECHK.TRANS64.TRYWAIT P0, [R9+URZ], R4 ;  /* 0x00000004090075a7 */ /* 0x001064000800017f */
[----:B-1----:R-:W-:Y:S05]  /*6470*/  @!P0 NANOSLEEP.SYNCS 0x989680 ;  /* 0x009896800000895d */ /* 0x002fea0003900000 */
[----:B------:R-:W1:Y:S02]  /*6480*/  @!P0 SYNCS.PHASECHK.TRANS64 P0, [R9+URZ], R4 ;  /* 0x00000004090085a7 */ /* 0x000e64000800007f */
[----:B-1----:R-:W-:Y:S05]  /*6490*/  @!P0 BRA `(.L_x_103) ;  /* 0xfffffffc00f08947 */ /* 0x002fea000383ffff */
[----:B------:R-:W-:Y:S05]  /*64a0*/  BRA `(.L_x_132) ;  /* 0xfffffff000f07947 */ /* 0x000fea000383ffff */
.L_x_104:
[----:B0-----:R0:W1:Y:S02]  /*64b0*/  SYNCS.PHASECHK.TRANS64.TRYWAIT P0, [R6+URZ], R5 ;  /* 0x00000005060075a7 */ /* 0x001064000800017f */
[----:B-1----:R-:W-:Y:S05]  /*64c0*/  @!P0 NANOSLEEP.SYNCS 0x989680 ;  /* 0x009896800000895d */ /* 0x002fea0003900000 */
[----:B------:R-:W1:Y:S02]  /*64d0*/  @!P0 SYNCS.PHASECHK.TRANS64 P0, [R6+URZ], R5 ;  /* 0x00000005060085a7 */ /* 0x000e64000800007f */
[----:B-1----:R-:W-:Y:S05]  /*64e0*/  @!P0 BRA `(.L_x_104) ;  /* 0xfffffffc00f08947 */ /* 0x002fea000383ffff */
[----:B------:R-:W-:Y:S05]  /*64f0*/  BRA `(.L_x_133) ;  /* 0xfffffff400007947 */ /* 0x000fea000383ffff */
.L_x_105:
[----:B0-----:R0:W1:Y:S02]  /*6500*/  SYNCS.PHASECHK.TRANS64.TRYWAIT P0, [R9+URZ], R4 ;  /* 0x00000004090075a7 */ /* 0x001064000800017f */
[----:B-1----:R-:W-:Y:S05]  /*6510*/  @!P0 NANOSLEEP.SYNCS 0x989680 ;  /* 0x009896800000895d */ /* 0x002fea0003900000 */
[----:B------:R-:W1:Y:S02]  /*6520*/  @!P0 SYNCS.PHASECHK.TRANS64 P0, [R9+URZ], R4 ;  /* 0x00000004090085a7 */ /* 0x000e64000800007f */
[----:B-1----:R-:W-:Y:S05]  /*6530*/  @!P0 BRA `(.L_x_105) ;  /* 0xfffffffc00f08947 */ /* 0x002fea000383ffff */
[----:B------:R-:W-:Y:S05]  /*6540*/  BRA `(.L_x_134) ;  /* 0xfffffff400107947 */ /* 0x000fea000383ffff */
.L_x_106:
[----:B0-----:R0:W1:Y:S02]  /*6550*/  SYNCS.PHASECHK.TRANS64.TRYWAIT P0, [R6+URZ], R5 ;  /* 0x00000005060075a7 */ /* 0x001064000800017f */
[----:B-1----:R-:W-:Y:S05]  /*6560*/  @!P0 NANOSLEEP.SYNCS 0x989680 ;  /* 0x009896800000895d */ /* 0x002fea0003900000 */
[----:B------:R-:W1:Y:S02]  /*6570*/  @!P0 SYNCS.PHASECHK.TRANS64 P0, [R6+URZ], R5 ;  /* 0x00000005060085a7 */ /* 0x000e64000800007f */
[----:B-1----:R-:W-:Y:S05]  /*6580*/  @!P0 BRA `(.L_x_106) ;  /* 0xfffffffc00f08947 */ /* 0x002fea000383ffff */
[----:B------:R-:W-:Y:S05]  /*6590*/  BRA `(.L_x_135) ;  /* 0xfffffff400207947 */ /* 0x000fea000383ffff */
.L_x_107:
[----:B0-----:R0:W1:Y:S02]  /*65a0*/  SYNCS.PHASECHK.TRANS64.TRYWAIT P0, [R9+URZ], R4 ;  /* 0x00000004090075a7 */ /* 0x001064000800017f */
[----:B-1----:R-:W-:Y:S05]  /*65b0*/  @!P0 NANOSLEEP.SYNCS 0x989680 ;  /* 0x009896800000895d */ /* 0x002fea0003900000 */
[----:B------:R-:W1:Y:S02]  /*65c0*/  @!P0 SYNCS.PHASECHK.TRANS64 P0, [R9+URZ], R4 ;  /* 0x00000004090085a7 */ /* 0x000e64000800007f */
[----:B-1----:R-:W-:Y:S05]  /*65d0*/  @!P0 BRA `(.L_x_107) ;  /* 0xfffffffc00f08947 */ /* 0x002fea000383ffff */
[----:B------:R-:W-:Y:S05]  /*65e0*/  BRA `(.L_x_136) ;  /* 0xfffffff400307947 */ /* 0x000fea000383ffff */
.L_x_108:
[----:B0-----:R0:W1:Y:S02]  /*65f0*/  SYNCS.PHASECHK.TRANS64.TRYWAIT P0, [R6+URZ], R5 ;  /* 0x00000005060075a7 */ /* 0x001064000800017f */
[----:B-1----:R-:W-:Y:S05]  /*6600*/  @!P0 NANOSLEEP.SYNCS 0x989680 ;  /* 0x009896800000895d */ /* 0x002fea0003900000 */
[----:B------:R-:W1:Y:S02]  /*6610*/  @!P0 SYNCS.PHASECHK.TRANS64 P0, [R6+URZ], R5 ;  /* 0x00000005060085a7 */ /* 0x000e64000800007f */
[----:B-1----:R-:W-:Y:S05]  /*6620*/  @!P0 BRA `(.L_x_108) ;  /* 0xfffffffc00f08947 */ /* 0x002fea000383ffff */
[----:B------:R-:W-:Y:S05]  /*6630*/  BRA `(.L_x_137) ;  /* 0xfffffff400407947 */ /* 0x000fea000383ffff */
.L_x_109:
[----:B0-----:R0:W1:Y:S02]  /*6640*/  SYNCS.PHASECHK.TRANS64.TRYWAIT P0, [R9+URZ], R4 ;  /* 0x00000004090075a7 */ /* 0x001064000800017f */
[----:B-1----:R-:W-:Y:S05]  /*6650*/  @!P0 NANOSLEEP.SYNCS 0x989680 ;  /* 0x009896800000895d */ /* 0x002fea0003900000 */
[----:B------:R-:W1:Y:S02]  /*6660*/  @!P0 SYNCS.PHASECHK.TRANS64 P0, [R9+URZ], R4 ;  /* 0x00000004090085a7 */ /* 0x000e64000800007f */
[----:B-1----:R-:W-:Y:S05]  /*6670*/  @!P0 BRA `(.L_x_109) ;  /* 0xfffffffc00f08947 */ /* 0x002fea000383ffff */
[----:B------:R-:W-:Y:S05]  /*6680*/  BRA `(.L_x_138) ;  /* 0xfffffff400507947 */ /* 0x000fea000383ffff */
.L_x_110:
[----:B0-----:R0:W1:Y:S02]  /*6690*/  SYNCS.PHASECHK.TRANS64.TRYWAIT P0, [R6+URZ], R5 ;  /* 0x00000005060075a7 */ /* 0x001064000800017f */
[----:B-1----:R-:W-:Y:S05]  /*66a0*/  @!P0 NANOSLEEP.SYNCS 0x989680 ;  /* 0x009896800000895d */ /* 0x002fea0003900000 */
[----:B------:R-:W1:Y:S02]  /*66b0*/  @!P0 SYNCS.PHASECHK.TRANS64 P0, [R6+URZ], R5 ;  /* 0x00000005060085a7 */ /* 0x000e64000800007f */
[----:B-1----:R-:W-:Y:S05]  /*66c0*/  @!P0 BRA `(.L_x_110) ;  /* 0xfffffffc00f08947 */ /* 0x002fea000383ffff */
[----:B------:R-:W-:Y:S05]  /*66d0*/  BRA `(.L_x_139) ;  /* 0xfffffff400607947 */ /* 0x000fea000383ffff */
.L_x_111:
[----:B0-----:R0:W1:Y:S02]  /*66e0*/  SYNCS.PHASECHK.TRANS64.TRYWAIT P0, [R9+URZ], R4 ;  /* 0x00000004090075a7 */ /* 0x001064000800017f */
[----:B-1----:R-:W-:Y:S05]  /*66f0*/  @!P0 NANOSLEEP.SYNCS 0x989680 ;  /* 0x009896800000895d */ /* 0x002fea0003900000 */
[----:B------:R-:W1:Y:S02]  /*6700*/  @!P0 SYNCS.PHASECHK.TRANS64 P0, [R9+URZ], R4 ;  /* 0x00000004090085a7 */ /* 0x000e64000800007f */
[----:B-1----:R-:W-:Y:S05]  /*6710*/  @!P0 BRA `(.L_x_111) ;  /* 0xfffffffc00f08947 */ /* 0x002fea000383ffff */
[----:B------:R-:W-:Y:S05]  /*6720*/  BRA `(.L_x_140) ;  /* 0xfffffff400707947 */ /* 0x000fea000383ffff */
.L_x_112:
[----:B0-----:R0:W1:Y:S02]  /*6730*/  SYNCS.PHASECHK.TRANS64.TRYWAIT P0, [R6+URZ], R5 ;  /* 0x00000005060075a7 */ /* 0x001064000800017f */
[----:B-1----:R-:W-:Y:S05]  /*6740*/  @!P0 NANOSLEEP.SYNCS 0x989680 ;  /* 0x009896800000895d */ /* 0x002fea0003900000 */
[----:B------:R-:W1:Y:S02]  /*6750*/  @!P0 SYNCS.PHASECHK.TRANS64 P0, [R6+URZ], R5 ;  /* 0x00000005060085a7 */ /* 0x000e64000800007f */
[----:B-1----:R-:W-:Y:S05]  /*6760*/  @!P0 BRA `(.L_x_112) ;  /* 0xfffffffc00f08947 */ /* 0x002fea000383ffff */
[----:B------:R-:W-:Y:S05]  /*6770*/  BRA `(.L_x_141) ;  /* 0xfffffff400807947 */ /* 0x000fea000383ffff */
.L_x_113:
[----:B0-----:R0:W1:Y:S02]  /*6780*/  SYNCS.PHASECHK.TRANS64.TRYWAIT P0, [R9+URZ], R4 ;  /* 0x00000004090075a7 */ /* 0x001064000800017f */
[----:B-1----:R-:W-:Y:S05]  /*6790*/  @!P0 NANOSLEEP.SYNCS 0x989680 ;  /* 0x009896800000895d */ /* 0x002fea0003900000 */
[----:B------:R-:W1:Y:S02]  /*67a0*/  @!P0 SYNCS.PHASECHK.TRANS64 P0, [R9+URZ], R4 ;  /* 0x00000004090085a7 */ /* 0x000e64000800007f */
[----:B-1----:R-:W-:Y:S05]  /*67b0*/  @!P0 BRA `(.L_x_113) ;  /* 0xfffffffc00f08947 */ /* 0x002fea000383ffff */
[----:B------:R-:W-:Y:S05]  /*67c0*/  BRA `(.L_x_142) ;  /* 0xfffffff400907947 */ /* 0x000fea000383ffff */
.L_x_114:
[----:B0-----:R0:W1:Y:S02]  /*67d0*/  SYNCS.PHASECHK.TRANS64.TRYWAIT P0, [R6+URZ], R5 ;  /* 0x00000005060075a7 */ /* 0x001064000800017f */
[----:B-1----:R-:W-:Y:S05]  /*67e0*/  @!P0 NANOSLEEP.SYNCS 0x989680 ;  /* 0x009896800000895d */ /* 0x002fea0003900000 */
[----:B------:R-:W1:Y:S02]  /*67f0*/  @!P0 SYNCS.PHASECHK.TRANS64 P0, [R6+URZ], R5 ;  /* 0x00000005060085a7 */ /* 0x000e64000800007f */
[----:B-1----:R-:W-:Y:S05]  /*6800*/  @!P0 BRA `(.L_x_114) ;  /* 0xfffffffc00f08947 */ /* 0x002fea000383ffff */
[----:B------:R-:W-:Y:S05]  /*6810*/  BRA `(.L_x_143) ;  /* 0xfffffff400a07947 */ /* 0x000fea000383ffff */
.L_x_115:
[----:B0-----:R0:W1:Y:S02]  /*6820*/  SYNCS.PHASECHK.TRANS64.TRYWAIT P0, [R9+URZ], R4 ;  /* 0x00000004090075a7 */ /* 0x001064000800017f */
[----:B-1----:R-:W-:Y:S05]  /*6830*/  @!P0 NANOSLEEP.SYNCS 0x989680 ;  /* 0x009896800000895d */ /* 0x002fea0003900000 */
[----:B------:R-:W1:Y:S02]  /*6840*/  @!P0 SYNCS.PHASECHK.TRANS64 P0, [R9+URZ], R4 ;  /* 0x00000004090085a7 */ /* 0x000e64000800007f */
[----:B-1----:R-:W-:Y:S05]  /*6850*/  @!P0 BRA `(.L_x_115) ;  /* 0xfffffffc00f08947 */ /* 0x002fea000383ffff */
[----:B------:R-:W-:Y:S05]  /*6860*/  BRA `(.L_x_144) ;  /* 0xfffffff400b07947 */ /* 0x000fea000383ffff */
.L_x_116:
[----:B0-----:R0:W1:Y:S02]  /*6870*/  SYNCS.PHASECHK.TRANS64.TRYWAIT P0, [R6+URZ], R5 ;  /* 0x00000005060075a7 */ /* 0x001064000800017f */
[----:B-1----:R-:W-:Y:S05]  /*6880*/  @!P0 NANOSLEEP.SYNCS 0x989680 ;  /* 0x009896800000895d */ /* 0x002fea0003900000 */
[----:B------:R-:W1:Y:S02]  /*6890*/  @!P0 SYNCS.PHASECHK.TRANS64 P0, [R6+URZ], R5 ;  /* 0x00000005060085a7 */ /* 0x000e64000800007f */
[----:B-1----:R-:W-:Y:S05]  /*68a0*/  @!P0 BRA `(.L_x_116) ;  /* 0xfffffffc00f08947 */ /* 0x002fea000383ffff */
[----:B------:R-:W-:Y:S05]  /*68b0*/  BRA `(.L_x_145) ;  /* 0xfffffff400b87947 */ /* 0x000fea000383ffff */
.L_x_146:
[----:B------:R-:W-:-:S00]  /*68c0*/  BRA `(.L_x_146) ;  /* 0xfffffffc00fc7947 */ /* 0x000fc0000383ffff */
[----:B------:R-:W-:-:S00]  /*68d0*/  NOP ;  /* 0x0000000000007918 */ /* 0x000fc00000000000 */
        /* <DEDUP_REMOVED lines=10> */
.L_x_147:


//--------------------- .nv.shared._ZN7cutlass13device_kernelINS_4gemm6kernel13GemmUniversalIN4cute5tupleIJiiiiEEENS1_10collective13CollectiveMmaINS1_37MainloopSm90TmaGmmaWarpSpecializedFP8ILi22ENS5_IJNS4_1CILi2EEENSA_ILi1EEESC_EEENS1_35KernelTmaWarpSpecializedCooperativeEEENS5_IJNSA_ILi128EEENSA_ILi32EEENSA_ILi64EEEEEENS_12float_e4m3_tENS5_IJlSC_lEEESK_SL_NS4_8TiledMMAINS4_8MMA_AtomIJNS4_4SM904GMMA30MMA_64x32x32_F32E4M3E4M3_SS_TNILNSP_7ScaleInE1ELSR_1EEEEEENS4_6LayoutISD_NS5_IJSC_NSA_ILi0EEESV_EEEEENS5_IJNS4_10UnderscoreESY_SY_EEEEENS4_13SM90_TMA_LOADENS4_14ComposedLayoutINS4_7SwizzleILi2ELi4ELi3EEENS4_18smem_ptr_flag_bitsILi8EEENSU_INS5_IJNSA_ILi8EEESI_EEENS5_IJSI_SC_EEEEEEEvNS4_8identityENS4_23SM90_TMA_LOAD_MULTICASTES1B_vS1C_EENS_8epilogue10collective6detail29Sm90TmaWarpSpecializedAdapterINS1G_15DefaultEpilogueISK_SL_SL_NS1F_6thread17LinearCombinationISK_Li1EffLNS1K_9ScaleType4KindE0ELNS_15FloatRoundStyleE2ESK_EENS1_15EpilogueDefaultEEEEEvvEEEEvNT_6ParamsE --------------------------
	.section	.nv.shared._ZN7cutlass13device_kernelINS_4gemm6kernel13GemmUniversalIN4cute5tupleIJiiiiEEENS1_10collective13CollectiveMmaINS1_37MainloopSm90TmaGmmaWarpSpecializedFP8ILi22ENS5_IJNS4_1CILi2EEENSA_ILi1EEESC_EEENS1_35KernelTmaWarpSpecializedCooperativeEEENS5_IJNSA_ILi128EEENSA_ILi32EEENSA_ILi64EEEEEENS_12float_e4m3_tENS5_IJlSC_lEEESK_SL_NS4_8TiledMMAINS4_8MMA_AtomIJNS4_4SM904GMMA30MMA_64x32x32_F32E4M3E4M3_SS_TNILNSP_7ScaleInE1ELSR_1EEEEEENS4_6LayoutISD_NS5_IJSC_NSA_ILi0EEESV_EEEEENS5_IJNS4_10UnderscoreESY_SY_EEEEENS4_13SM90_TMA_LOADENS4_14ComposedLayoutINS4_7SwizzleILi2ELi4ELi3EEENS4_18smem_ptr_flag_bitsILi8EEENSU_INS5_IJNSA_ILi8EEESI_EEENS5_IJSI_SC_EEEEEEEvNS4_8identityENS4_23SM90_TMA_LOAD_MULTICASTES1B_vS1C_EENS_8epilogue10collective6detail29Sm90TmaWarpSpecializedAdapterINS1G_15DefaultEpilogueISK_SL_SL_NS1F_6thread17LinearCombinationISK_Li1EffLNS1K_9ScaleType4KindE0ELNS_15FloatRoundStyleE2ESK_EENS1_15EpilogueDefaultEEEEEvvEEEEvNT_6ParamsE,"aw",@nobits
	.sectionflags	@""
	.align	16
	.zero		1024


//--------------------- .nv.shared.reserved.0     --------------------------
	.section	.nv.shared.reserved.0,"aw",@nobits
	.weak		__nv_reservedSMEM_offset_0_alias
	.size		__nv_reservedSMEM_offset_0_alias, 0, 0
	.other		__nv_reservedSMEM_offset_0_alias,@"STO_CUDA_RESERVED_SHARED STV_DEFAULT"
__nv_reservedSMEM_offset_0_alias:
	.zero		0


//--------------------- .nv.global                --------------------------
	.section	.nv.global,"aw",@nobits
.nv.global:
	.type		_ZN39_INTERNAL_fd9b7872_4_k_cu_6110191c_83724cute1_E,@object
	.size		_ZN39_INTERNAL_fd9b7872_4_k_cu_6110191c_83724cute1_E,(_ZN39_INTERNAL_fd9b7872_4_k_cu_6110191c_83724cuda3std3__45__cpo6cbeginE - _ZN39_INTERNAL_fd9b7872_4_k_cu_6110191c_83724cute1_E)
_ZN39_INTERNAL_fd9b7872_4_k_cu_6110191c_83724cute1_E:
	.zero		1
	.type		_ZN39_INTERNAL_fd9b7872_4_k_cu_6110191c_83724cuda3std3__45__cpo6cbeginE,@object
	.size		_ZN39_INTERNAL_fd9b7872_4_k_cu_6110191c_83724cuda3std3__45__cpo6cbeginE,(_ZN39_INTERNAL_fd9b7872_4_k_cu_6110191c_83724cuda3std3__48in_placeE - _ZN39_INTERNAL_fd9b7872_4_k_cu_6110191c_83724cuda3std3__45__cpo6cbeginE)
_ZN39_INTERNAL_fd9b7872_4_k_cu_6110191c_83724cuda3std3__45__cpo6cbeginE:
	.zero		1
	.type		_ZN39_INTERNAL_fd9b7872_4_k_cu_6110191c_83724cuda3std3__48in_placeE,@object
	.size		_ZN39_INTERNAL_fd9b7872_4_k_cu_6110191c_83724cuda3std3__48in_placeE,(_ZN39_INTERNAL_fd9b7872_4_k_cu_6110191c_83724cuda3std6ranges3__45__cpo9iter_moveE - _ZN39_INTERNAL_fd9b7872_4_k_cu_6110191c_83724cuda3std3__48in_placeE)
_ZN39_INTERNAL_fd9b7872_4_k_cu_6110191c_83724cuda3std3__48in_placeE:
	.zero		1
	.type		_ZN39_INTERNAL_fd9b7872_4_k_cu_6110191c_83724cuda3std6ranges3__45__cpo9iter_moveE,@object
	.size		_ZN39_INTERNAL_fd9b7872_4_k_cu_6110191c_83724cuda3std6ranges3__45__cpo9iter_moveE,(_ZN39_INTERNAL_fd9b7872_4_k_cu_6110191c_83724cuda3std3__45__cpo5beginE - _ZN39_INTERNAL_fd9b7872_4_k_cu_6110191c_83724cuda3std6ranges3__45__cpo9iter_moveE)
_ZN39_INTERNAL_fd9b7872_4_k_cu_6110191c_83724cuda3std6ranges3__45__cpo9iter_moveE:
	.zero		1
	.type		_ZN39_INTERNAL_fd9b7872_4_k_cu_6110191c_83724cuda3std3__45__cpo5beginE,@object
	.size		_ZN39_INTERNAL_fd9b7872_4_k_cu_6110191c_83724cuda3std3__45__cpo5beginE,(_ZN39_INTERNAL_fd9b7872_4_k_cu_6110191c_83724cuda3std3__441_GLOBAL__N__fd9b7872_4_k_cu_6110191c_83726ignoreE - _ZN39_INTERNAL_fd9b7872_4_k_cu_6110191c_83724cuda3std3__45__cpo5beginE)
_ZN39_INTERNAL_fd9b7872_4_k_cu_6110191c_83724cuda3std3__45__cpo5beginE:
	.zero		1
	.type		_ZN39_INTERNAL_fd9b7872_4_k_cu_6110191c_83724cuda3std3__441_GLOBAL__N__fd9b7872_4_k_cu_6110191c_83726ignoreE,@object
	.size		_ZN39_INTERNAL_fd9b7872_4_k_cu_6110191c_83724cuda3std3__441_GLOBAL__N__fd9b7872_4_k_cu_6110191c_83726ignoreE,(_ZN39_INTERNAL_fd9b7872_4_k_cu_6110191c_83724cute7productE - _ZN39_INTERNAL_fd9b7872_4_k_cu_6110191c_83724cuda3std3__441_GLOBAL__N__fd9b7872_4_k_cu_6110191c_83726ignoreE)
_ZN39_INTERNAL_fd9b7872_4_k_cu_6110191c_83724cuda3std3__441_GLOBAL__N__fd9b7872_4_k_cu_6110191c_83726ignoreE:
	.zero		1
	.type		_ZN39_INTERNAL_fd9b7872_4_k_cu_6110191c_83724cute7productE,@object
	.size		_ZN39_INTERNAL_fd9b7872_4_k_cu_6110191c_83724cute7productE,(_ZN39_INTERNAL_fd9b7872_4_k_cu_6110191c_83724cuda3std3__45__cpo3endE - _ZN39_INTERNAL_fd9b7872_4_k_cu_6110191c_83724cute7productE)
_ZN39_INTERNAL_fd9b7872_4_k_cu_6110191c_83724cute7productE:
	.zero		1
	.type		_ZN39_INTERNAL_fd9b7872_4_k_cu_6110191c_83724cuda3std3__45__cpo3endE,@object
	.size		_ZN39_INTERNAL_fd9b7872_4_k_cu_6110191c_83724cuda3std3__45__cpo3endE,(_ZN39_INTERNAL_fd9b7872_4_k_cu_6110191c_83724cuda3std3__419piecewise_constructE - _ZN39_INTERNAL_fd9b7872_4_k_cu_6110191c_83724cuda3std3__45__cpo3endE)
_ZN39_INTERNAL_fd9b7872_4_k_cu_6110191c_83724cuda3std3__45__cpo3endE:
	.zero		1
	.type		_ZN39_INTERNAL_fd9b7872_4_k_cu_6110191c_83724cuda3std3__419piecewise_constructE,@object
	.size		_ZN39_INTERNAL_fd9b7872_4_k_cu_6110191c_83724cuda3std3__419piecewise_constructE,(_ZN39_INTERNAL_fd9b7872_4_k_cu_6110191c_83724cuda3std3__45__cpo4cendE - _ZN39_INTERNAL_fd9b7872_4_k_cu_6110191c_83724cuda3std3__419piecewise_constructE)
_ZN39_INTERNAL_fd9b7872_4_k_cu_6110191c_83724cuda3std3__419piecewise_constructE:
	.zero		1
	.type		_ZN39_INTERNAL_fd9b7872_4_k_cu_6110191c_83724cuda3std3__45__cpo4cendE,@object
	.size		_ZN39_INTERNAL_fd9b7872_4_k_cu_6110191c_83724cuda3std3__45__cpo4cendE,(_ZN39_INTERNAL_fd9b7872_4_k_cu_6110191c_83724cuda3std6ranges3__45__cpo4swapE - _ZN39_INTERNAL_fd9b7872_4_k_cu_6110191c_83724cuda3std3__45__cpo4cendE)
_ZN39_INTERNAL_fd9b7872_4_k_cu_6110191c_83724cuda3std3__45__cpo4cendE:
	.zero		1
	.type		_ZN39_INTERNAL_fd9b7872_4_k_cu_6110191c_83724cuda3std6ranges3__45__cpo4swapE,@object
	.size		_ZN39_INTERNAL_fd9b7872_4_k_cu_6110191c_83724cuda3std6ranges3__45__cpo4swapE,(.L_7 - _ZN39_INTERNAL_fd9b7872_4_k_cu_6110191c_83724cuda3std6ranges3__45__cpo4swapE)
_ZN39_INTERNAL_fd9b7872_4_k_cu_6110191c_83724cuda3std6ranges3__45__cpo4swapE:
	.zero		1
.L_7:


//--------------------- .nv.constant0._ZN7cutlass13device_kernelINS_4gemm6kernel13GemmUniversalIN4cute5tupleIJiiiiEEENS1_10collective13CollectiveMmaINS1_37MainloopSm90TmaGmmaWarpSpecializedFP8ILi22ENS5_IJNS4_1CILi2EEENSA_ILi1EEESC_EEENS1_35KernelTmaWarpSpecializedCooperativeEEENS5_IJNSA_ILi128EEENSA_ILi32EEENSA_ILi64EEEEEENS_12float_e4m3_tENS5_IJlSC_lEEESK_SL_NS4_8TiledMMAINS4_8MMA_AtomIJNS4_4SM904GMMA30MMA_64x32x32_F32E4M3E4M3_SS_TNILNSP_7ScaleInE1ELSR_1EEEEEENS4_6LayoutISD_NS5_IJSC_NSA_ILi0EEESV_EEEEENS5_IJNS4_10UnderscoreESY_SY_EEEEENS4_13SM90_TMA_LOADENS4_14ComposedLayoutINS4_7SwizzleILi2ELi4ELi3EEENS4_18smem_ptr_flag_bitsILi8EEENSU_INS5_IJNSA_ILi8EEESI_EEENS5_IJSI_SC_EEEEEEEvNS4_8identityENS4_23SM90_TMA_LOAD_MULTICASTES1B_vS1C_EENS_8epilogue10collective6detail29Sm90TmaWarpSpecializedAdapterINS1G_15DefaultEpilogueISK_SL_SL_NS1F_6thread17LinearCombinationISK_Li1EffLNS1K_9ScaleType4KindE0ELNS_15FloatRoundStyleE2ESK_EENS1_15EpilogueDefaultEEEEEvvEEEEvNT_6ParamsE --------------------------
	.section	.nv.constant0._ZN7cutlass13device_kernelINS_4gemm6kernel13GemmUniversalIN4cute5tupleIJiiiiEEENS1_10collective13CollectiveMmaINS1_37MainloopSm90TmaGmmaWarpSpecializedFP8ILi22ENS5_IJNS4_1CILi2EEENSA_ILi1EEESC_EEENS1_35KernelTmaWarpSpecializedCooperativeEEENS5_IJNSA_ILi128EEENSA_ILi32EEENSA_ILi64EEEEEENS_12float_e4m3_tENS5_IJlSC_lEEESK_SL_NS4_8TiledMMAINS4_8MMA_AtomIJNS4_4SM904GMMA30MMA_64x32x32_F32E4M3E4M3_SS_TNILNSP_7ScaleInE1ELSR_1EEEEEENS4_6LayoutISD_NS5_IJSC_NSA_ILi0EEESV_EEEEENS5_IJNS4_10UnderscoreESY_SY_EEEEENS4_13SM90_TMA_LOADENS4_14ComposedLayoutINS4_7SwizzleILi2ELi4ELi3EEENS4_18smem_ptr_flag_bitsILi8EEENSU_INS5_IJNSA_ILi8EEESI_EEENS5_IJSI_SC_EEEEEEEvNS4_8identityENS4_23SM90_TMA_LOAD_MULTICASTES1B_vS1C_EENS_8epilogue10collective6detail29Sm90TmaWarpSpecializedAdapterINS1G_15DefaultEpilogueISK_SL_SL_NS1F_6thread17LinearCombinationISK_Li1EffLNS1K_9ScaleType4KindE0ELNS_15FloatRoundStyleE2ESK_EENS1_15EpilogueDefaultEEEEEvvEEEEvNT_6ParamsE,"a",@progbits
	.sectionflags	@""
	.align	4
.nv.constant0._ZN7cutlass13device_kernelINS_4gemm6kernel13GemmUniversalIN4cute5tupleIJiiiiEEENS1_10collective13CollectiveMmaINS1_37MainloopSm90TmaGmmaWarpSpecializedFP8ILi22ENS5_IJNS4_1CILi2EEENSA_ILi1EEESC_EEENS1_35KernelTmaWarpSpecializedCooperativeEEENS5_IJNSA_ILi128EEENSA_ILi32EEENSA_ILi64EEEEEENS_12float_e4m3_tENS5_IJlSC_lEEESK_SL_NS4_8TiledMMAINS4_8MMA_AtomIJNS4_4SM904GMMA30MMA_64x32x32_F32E4M3E4M3_SS_TNILNSP_7ScaleInE1ELSR_1EEEEEENS4_6LayoutISD_NS5_IJSC_NSA_ILi0EEESV_EEEEENS5_IJNS4_10UnderscoreESY_SY_EEEEENS4_13SM90_TMA_LOADENS4_14ComposedLayoutINS4_7SwizzleILi2ELi4ELi3EEENS4_18smem_ptr_flag_bitsILi8EEENSU_INS5_IJNSA_ILi8EEESI_EEENS5_IJSI_SC_EEEEEEEvNS4_8identityENS4_23SM90_TMA_LOAD_MULTICASTES1B_vS1C_EENS_8epilogue10collective6detail29Sm90TmaWarpSpecializedAdapterINS1G_15DefaultEpilogueISK_SL_SL_NS1F_6thread17LinearCombinationISK_Li1EffLNS1K_9ScaleType4KindE0ELNS_15FloatRoundStyleE2ESK_EENS1_15EpilogueDefaultEEEEEvvEEEEvNT_6ParamsE:
	.zero		1664


//--------------------- SYMBOLS --------------------------

	.type		.nv.reservedSmem.offset0,@object
	.size		.nv.reservedSmem.offset0,0x4
